//
// Generated by NVIDIA NVVM Compiler
//
// Compiler Build ID: CL-36424714
// Cuda compilation tools, release 13.0, V13.0.88
// Based on NVVM 20.0.0
//

.version 9.0
.target sm_100
.address_size 64

	// .globl	_Z15gpuYoloLayer_ncPKfPiPfS2_S1_fjjjjjjfS0_

.visible .entry _Z15gpuYoloLayer_ncPKfPiPfS2_S1_fjjjjjjfS0_(
	.param .u64 .ptr .align 1 _Z15gpuYoloLayer_ncPKfPiPfS2_S1_fjjjjjjfS0__param_0,
	.param .u64 .ptr .align 1 _Z15gpuYoloLayer_ncPKfPiPfS2_S1_fjjjjjjfS0__param_1,
	.param .u64 .ptr .align 1 _Z15gpuYoloLayer_ncPKfPiPfS2_S1_fjjjjjjfS0__param_2,
	.param .u64 .ptr .align 1 _Z15gpuYoloLayer_ncPKfPiPfS2_S1_fjjjjjjfS0__param_3,
	.param .u64 .ptr .align 1 _Z15gpuYoloLayer_ncPKfPiPfS2_S1_fjjjjjjfS0__param_4,
	.param .f32 _Z15gpuYoloLayer_ncPKfPiPfS2_S1_fjjjjjjfS0__param_5,
	.param .u32 _Z15gpuYoloLayer_ncPKfPiPfS2_S1_fjjjjjjfS0__param_6,
	.param .u32 _Z15gpuYoloLayer_ncPKfPiPfS2_S1_fjjjjjjfS0__param_7,
	.param .u32 _Z15gpuYoloLayer_ncPKfPiPfS2_S1_fjjjjjjfS0__param_8,
	.param .u32 _Z15gpuYoloLayer_ncPKfPiPfS2_S1_fjjjjjjfS0__param_9,
	.param .u32 _Z15gpuYoloLayer_ncPKfPiPfS2_S1_fjjjjjjfS0__param_10,
	.param .u32 _Z15gpuYoloLayer_ncPKfPiPfS2_S1_fjjjjjjfS0__param_11,
	.param .f32 _Z15gpuYoloLayer_ncPKfPiPfS2_S1_fjjjjjjfS0__param_12,
	.param .u64 .ptr .align 1 _Z15gpuYoloLayer_ncPKfPiPfS2_S1_fjjjjjjfS0__param_13
)
{
	.reg .pred 	%p<45>;
	.reg .b32 	%r<255>;
	.reg .b32 	%f<124>;
	.reg .b64 	%rd<91>;
	.reg .b64 	%fd<11>;

	ld.param.u64 	%rd7, [_Z15gpuYoloLayer_ncPKfPiPfS2_S1_fjjjjjjfS0__param_0];
	ld.param.u64 	%rd2, [_Z15gpuYoloLayer_ncPKfPiPfS2_S1_fjjjjjjfS0__param_1];
	ld.param.f32 	%f19, [_Z15gpuYoloLayer_ncPKfPiPfS2_S1_fjjjjjjfS0__param_5];
	ld.param.u32 	%r89, [_Z15gpuYoloLayer_ncPKfPiPfS2_S1_fjjjjjjfS0__param_6];
	ld.param.u32 	%r90, [_Z15gpuYoloLayer_ncPKfPiPfS2_S1_fjjjjjjfS0__param_7];
	ld.param.u32 	%r91, [_Z15gpuYoloLayer_ncPKfPiPfS2_S1_fjjjjjjfS0__param_8];
	ld.param.u32 	%r94, [_Z15gpuYoloLayer_ncPKfPiPfS2_S1_fjjjjjjfS0__param_9];
	ld.param.u32 	%r93, [_Z15gpuYoloLayer_ncPKfPiPfS2_S1_fjjjjjjfS0__param_10];
	ld.param.u32 	%r95, [_Z15gpuYoloLayer_ncPKfPiPfS2_S1_fjjjjjjfS0__param_11];
	ld.param.f32 	%f20, [_Z15gpuYoloLayer_ncPKfPiPfS2_S1_fjjjjjjfS0__param_12];
	ld.param.u64 	%rd6, [_Z15gpuYoloLayer_ncPKfPiPfS2_S1_fjjjjjjfS0__param_13];
	cvta.to.global.u64 	%rd1, %rd7;
	mov.u32 	%r96, %ctaid.x;
	mov.u32 	%r97, %ntid.x;
	mov.u32 	%r98, %tid.x;
	mad.lo.s32 	%r1, %r96, %r97, %r98;
	mov.u32 	%r99, %ctaid.y;
	mov.u32 	%r100, %ntid.y;
	mov.u32 	%r101, %tid.y;
	mad.lo.s32 	%r102, %r99, %r100, %r101;
	mov.u32 	%r103, %ctaid.z;
	mov.u32 	%r104, %ntid.z;
	mov.u32 	%r105, %tid.z;
	mad.lo.s32 	%r3, %r103, %r104, %r105;
	setp.ge.u32 	%p1, %r1, %r91;
	setp.ge.u32 	%p2, %r102, %r94;
	or.pred  	%p3, %p1, %p2;
	setp.ge.u32 	%p4, %r3, %r95;
	or.pred  	%p5, %p3, %p4;
	@%p5 bra 	$L__BB0_16;
	mul.lo.s32 	%r4, %r94, %r91;
	mad.lo.s32 	%r5, %r91, %r102, %r1;
	add.s32 	%r106, %r93, 5;
	mul.lo.s32 	%r6, %r106, %r3;
	add.s32 	%r107, %r6, 4;
	mad.lo.s32 	%r108, %r107, %r4, %r5;
	mul.wide.u32 	%rd8, %r108, 4;
	add.s64 	%rd9, %rd1, %rd8;
	ld.global.f32 	%f1, [%rd9];
	setp.lt.f32 	%p6, %f1, %f19;
	@%p6 bra 	$L__BB0_16;
	cvta.to.global.u64 	%rd10, %rd2;
	atom.global.add.u32 	%r7, [%rd10], 1;
	add.f32 	%f22, %f20, 0fBF800000;
	mad.lo.s32 	%r110, %r6, %r4, %r5;
	mul.wide.u32 	%rd11, %r110, 4;
	add.s64 	%rd12, %rd1, %rd11;
	ld.global.f32 	%f23, [%rd12];
	mul.f32 	%f24, %f20, %f23;
	fma.rn.f32 	%f25, %f22, 0fBF000000, %f24;
	cvt.rn.f32.u32 	%f26, %r1;
	add.f32 	%f27, %f25, %f26;
	cvt.rn.f32.u32 	%f28, %r89;
	mul.f32 	%f2, %f27, %f28;
	add.s32 	%r111, %r110, %r4;
	mul.wide.u32 	%rd13, %r111, 4;
	add.s64 	%rd14, %rd1, %rd13;
	ld.global.f32 	%f29, [%rd14];
	mul.f32 	%f30, %f20, %f29;
	fma.rn.f32 	%f31, %f22, 0fBF000000, %f30;
	cvt.rn.f32.u32 	%f32, %r102;
	add.f32 	%f33, %f31, %f32;
	cvt.rn.f32.u32 	%f34, %r90;
	mul.f32 	%f3, %f33, %f34;
	add.s32 	%r112, %r111, %r4;
	mul.wide.u32 	%rd15, %r112, 4;
	add.s64 	%rd16, %rd1, %rd15;
	ld.global.f32 	%f35, [%rd16];
	add.f32 	%f36, %f35, %f35;
	lg2.approx.f32 	%f37, %f36;
	add.f32 	%f38, %f37, %f37;
	ex2.approx.f32 	%f39, %f38;
	shl.b32 	%r113, %r3, 1;
	cvta.to.global.u64 	%rd17, %rd6;
	mul.wide.u32 	%rd18, %r113, 4;
	add.s64 	%rd19, %rd17, %rd18;
	ld.global.f32 	%f40, [%rd19];
	mul.f32 	%f4, %f39, %f40;
	add.s32 	%r114, %r112, %r4;
	mul.wide.u32 	%rd20, %r114, 4;
	add.s64 	%rd21, %rd1, %rd20;
	ld.global.f32 	%f41, [%rd21];
	add.f32 	%f42, %f41, %f41;
	lg2.approx.f32 	%f43, %f42;
	add.f32 	%f44, %f43, %f43;
	ex2.approx.f32 	%f45, %f44;
	ld.global.f32 	%f46, [%rd19+4];
	mul.f32 	%f5, %f45, %f46;
	setp.eq.s32 	%p7, %r93, 0;
	mov.b32 	%r254, -1;
	mov.f32 	%f123, 0f00000000;
	@%p7 bra 	$L__BB0_15;
	and.b32  	%r8, %r93, 15;
	setp.lt.u32 	%p8, %r93, 16;
	mov.f32 	%f123, 0f00000000;
	mov.b32 	%r254, -1;
	mov.b32 	%r245, 0;
	@%p8 bra 	$L__BB0_6;
	add.s32 	%r120, %r6, 6;
	mad.lo.s32 	%r121, %r94, %r120, %r102;
	mad.lo.s32 	%r238, %r91, %r121, %r1;
	add.s32 	%r122, %r6, 7;
	mad.lo.s32 	%r123, %r94, %r122, %r102;
	mad.lo.s32 	%r237, %r91, %r123, %r1;
	add.s32 	%r124, %r6, 8;
	mad.lo.s32 	%r125, %r94, %r124, %r102;
	mad.lo.s32 	%r236, %r91, %r125, %r1;
	add.s32 	%r126, %r6, 9;
	mad.lo.s32 	%r127, %r94, %r126, %r102;
	mad.lo.s32 	%r235, %r91, %r127, %r1;
	add.s32 	%r128, %r6, 10;
	mad.lo.s32 	%r129, %r94, %r128, %r102;
	mad.lo.s32 	%r234, %r91, %r129, %r1;
	add.s32 	%r130, %r6, 11;
	mad.lo.s32 	%r131, %r94, %r130, %r102;
	mad.lo.s32 	%r233, %r91, %r131, %r1;
	add.s32 	%r132, %r6, 12;
	mad.lo.s32 	%r133, %r94, %r132, %r102;
	mad.lo.s32 	%r232, %r91, %r133, %r1;
	add.s32 	%r134, %r6, 13;
	mad.lo.s32 	%r135, %r94, %r134, %r102;
	mad.lo.s32 	%r231, %r91, %r135, %r1;
	add.s32 	%r136, %r6, 14;
	mad.lo.s32 	%r137, %r94, %r136, %r102;
	mad.lo.s32 	%r230, %r91, %r137, %r1;
	add.s32 	%r138, %r6, 15;
	mad.lo.s32 	%r139, %r94, %r138, %r102;
	mad.lo.s32 	%r229, %r91, %r139, %r1;
	add.s32 	%r140, %r6, 16;
	mad.lo.s32 	%r141, %r94, %r140, %r102;
	mad.lo.s32 	%r228, %r91, %r141, %r1;
	add.s32 	%r142, %r6, 17;
	mad.lo.s32 	%r143, %r94, %r142, %r102;
	mad.lo.s32 	%r227, %r91, %r143, %r1;
	add.s32 	%r144, %r6, 18;
	mad.lo.s32 	%r145, %r94, %r144, %r102;
	mad.lo.s32 	%r226, %r91, %r145, %r1;
	add.s32 	%r146, %r6, 19;
	mad.lo.s32 	%r147, %r94, %r146, %r102;
	mad.lo.s32 	%r225, %r91, %r147, %r1;
	add.s32 	%r148, %r6, 20;
	mad.lo.s32 	%r149, %r94, %r148, %r102;
	mad.lo.s32 	%r224, %r91, %r149, %r1;
	add.s32 	%r150, %r6, 5;
	mad.lo.s32 	%r151, %r94, %r150, %r102;
	mad.lo.s32 	%r223, %r91, %r151, %r1;
	mov.f32 	%f123, 0f00000000;
	mov.b32 	%r254, -1;
	mov.b32 	%r239, 0;
$L__BB0_5:
	.pragma "nounroll";
	mul.wide.u32 	%rd22, %r223, 4;
	add.s64 	%rd23, %rd1, %rd22;
	ld.global.f32 	%f50, [%rd23];
	setp.gt.f32 	%p9, %f50, %f123;
	selp.f32 	%f51, %f50, %f123, %p9;
	selp.b32 	%r152, %r239, %r254, %p9;
	mul.wide.u32 	%rd24, %r238, 4;
	add.s64 	%rd25, %rd1, %rd24;
	ld.global.f32 	%f52, [%rd25];
	setp.gt.f32 	%p10, %f52, %f51;
	selp.f32 	%f53, %f52, %f51, %p10;
	add.s32 	%r153, %r239, 1;
	selp.b32 	%r154, %r153, %r152, %p10;
	mul.wide.u32 	%rd26, %r237, 4;
	add.s64 	%rd27, %rd1, %rd26;
	ld.global.f32 	%f54, [%rd27];
	setp.gt.f32 	%p11, %f54, %f53;
	selp.f32 	%f55, %f54, %f53, %p11;
	add.s32 	%r155, %r239, 2;
	selp.b32 	%r156, %r155, %r154, %p11;
	mul.wide.u32 	%rd28, %r236, 4;
	add.s64 	%rd29, %rd1, %rd28;
	ld.global.f32 	%f56, [%rd29];
	setp.gt.f32 	%p12, %f56, %f55;
	selp.f32 	%f57, %f56, %f55, %p12;
	add.s32 	%r157, %r239, 3;
	selp.b32 	%r158, %r157, %r156, %p12;
	mul.wide.u32 	%rd30, %r235, 4;
	add.s64 	%rd31, %rd1, %rd30;
	ld.global.f32 	%f58, [%rd31];
	setp.gt.f32 	%p13, %f58, %f57;
	selp.f32 	%f59, %f58, %f57, %p13;
	add.s32 	%r159, %r239, 4;
	selp.b32 	%r160, %r159, %r158, %p13;
	mul.wide.u32 	%rd32, %r234, 4;
	add.s64 	%rd33, %rd1, %rd32;
	ld.global.f32 	%f60, [%rd33];
	setp.gt.f32 	%p14, %f60, %f59;
	selp.f32 	%f61, %f60, %f59, %p14;
	add.s32 	%r161, %r239, 5;
	selp.b32 	%r162, %r161, %r160, %p14;
	mul.wide.u32 	%rd34, %r233, 4;
	add.s64 	%rd35, %rd1, %rd34;
	ld.global.f32 	%f62, [%rd35];
	setp.gt.f32 	%p15, %f62, %f61;
	selp.f32 	%f63, %f62, %f61, %p15;
	add.s32 	%r163, %r239, 6;
	selp.b32 	%r164, %r163, %r162, %p15;
	mul.wide.u32 	%rd36, %r232, 4;
	add.s64 	%rd37, %rd1, %rd36;
	ld.global.f32 	%f64, [%rd37];
	setp.gt.f32 	%p16, %f64, %f63;
	selp.f32 	%f65, %f64, %f63, %p16;
	add.s32 	%r165, %r239, 7;
	selp.b32 	%r166, %r165, %r164, %p16;
	mul.wide.u32 	%rd38, %r231, 4;
	add.s64 	%rd39, %rd1, %rd38;
	ld.global.f32 	%f66, [%rd39];
	setp.gt.f32 	%p17, %f66, %f65;
	selp.f32 	%f67, %f66, %f65, %p17;
	add.s32 	%r167, %r239, 8;
	selp.b32 	%r168, %r167, %r166, %p17;
	mul.wide.u32 	%rd40, %r230, 4;
	add.s64 	%rd41, %rd1, %rd40;
	ld.global.f32 	%f68, [%rd41];
	setp.gt.f32 	%p18, %f68, %f67;
	selp.f32 	%f69, %f68, %f67, %p18;
	add.s32 	%r169, %r239, 9;
	selp.b32 	%r170, %r169, %r168, %p18;
	mul.wide.u32 	%rd42, %r229, 4;
	add.s64 	%rd43, %rd1, %rd42;
	ld.global.f32 	%f70, [%rd43];
	setp.gt.f32 	%p19, %f70, %f69;
	selp.f32 	%f71, %f70, %f69, %p19;
	add.s32 	%r171, %r239, 10;
	selp.b32 	%r172, %r171, %r170, %p19;
	mul.wide.u32 	%rd44, %r228, 4;
	add.s64 	%rd45, %rd1, %rd44;
	ld.global.f32 	%f72, [%rd45];
	setp.gt.f32 	%p20, %f72, %f71;
	selp.f32 	%f73, %f72, %f71, %p20;
	add.s32 	%r173, %r239, 11;
	selp.b32 	%r174, %r173, %r172, %p20;
	mul.wide.u32 	%rd46, %r227, 4;
	add.s64 	%rd47, %rd1, %rd46;
	ld.global.f32 	%f74, [%rd47];
	setp.gt.f32 	%p21, %f74, %f73;
	selp.f32 	%f75, %f74, %f73, %p21;
	add.s32 	%r175, %r239, 12;
	selp.b32 	%r176, %r175, %r174, %p21;
	mul.wide.u32 	%rd48, %r226, 4;
	add.s64 	%rd49, %rd1, %rd48;
	ld.global.f32 	%f76, [%rd49];
	setp.gt.f32 	%p22, %f76, %f75;
	selp.f32 	%f77, %f76, %f75, %p22;
	add.s32 	%r177, %r239, 13;
	selp.b32 	%r178, %r177, %r176, %p22;
	mul.wide.u32 	%rd50, %r225, 4;
	add.s64 	%rd51, %rd1, %rd50;
	ld.global.f32 	%f78, [%rd51];
	setp.gt.f32 	%p23, %f78, %f77;
	selp.f32 	%f79, %f78, %f77, %p23;
	add.s32 	%r179, %r239, 14;
	selp.b32 	%r180, %r179, %r178, %p23;
	mul.wide.u32 	%rd52, %r224, 4;
	add.s64 	%rd53, %rd1, %rd52;
	ld.global.f32 	%f80, [%rd53];
	setp.gt.f32 	%p24, %f80, %f79;
	selp.f32 	%f123, %f80, %f79, %p24;
	add.s32 	%r181, %r239, 15;
	selp.b32 	%r254, %r181, %r180, %p24;
	shl.b32 	%r182, %r4, 4;
	add.s32 	%r238, %r238, %r182;
	add.s32 	%r237, %r237, %r182;
	add.s32 	%r236, %r236, %r182;
	add.s32 	%r235, %r235, %r182;
	add.s32 	%r234, %r234, %r182;
	add.s32 	%r233, %r233, %r182;
	add.s32 	%r232, %r232, %r182;
	add.s32 	%r231, %r231, %r182;
	add.s32 	%r230, %r230, %r182;
	add.s32 	%r229, %r229, %r182;
	add.s32 	%r228, %r228, %r182;
	add.s32 	%r227, %r227, %r182;
	add.s32 	%r226, %r226, %r182;
	add.s32 	%r225, %r225, %r182;
	add.s32 	%r224, %r224, %r182;
	add.s32 	%r223, %r223, %r182;
	add.s32 	%r239, %r239, 16;
	and.b32  	%r245, %r93, -16;
	setp.ne.s32 	%p25, %r239, %r245;
	@%p25 bra 	$L__BB0_5;
$L__BB0_6:
	setp.eq.s32 	%p26, %r8, 0;
	@%p26 bra 	$L__BB0_15;
	add.s32 	%r65, %r6, 5;
	and.b32  	%r66, %r93, 7;
	setp.lt.u32 	%p27, %r8, 8;
	@%p27 bra 	$L__BB0_9;
	add.s32 	%r184, %r65, %r245;
	mad.lo.s32 	%r185, %r184, %r4, %r5;
	mul.wide.u32 	%rd54, %r185, 4;
	add.s64 	%rd55, %rd1, %rd54;
	ld.global.f32 	%f82, [%rd55];
	setp.gt.f32 	%p28, %f82, %f123;
	selp.f32 	%f83, %f82, %f123, %p28;
	selp.b32 	%r186, %r245, %r254, %p28;
	add.s32 	%r187, %r245, 1;
	add.s32 	%r188, %r185, %r4;
	mul.wide.u32 	%rd56, %r188, 4;
	add.s64 	%rd57, %rd1, %rd56;
	ld.global.f32 	%f84, [%rd57];
	setp.gt.f32 	%p29, %f84, %f83;
	selp.f32 	%f85, %f84, %f83, %p29;
	selp.b32 	%r189, %r187, %r186, %p29;
	add.s32 	%r190, %r245, 2;
	add.s32 	%r191, %r188, %r4;
	mul.wide.u32 	%rd58, %r191, 4;
	add.s64 	%rd59, %rd1, %rd58;
	ld.global.f32 	%f86, [%rd59];
	setp.gt.f32 	%p30, %f86, %f85;
	selp.f32 	%f87, %f86, %f85, %p30;
	selp.b32 	%r192, %r190, %r189, %p30;
	add.s32 	%r193, %r245, 3;
	add.s32 	%r194, %r191, %r4;
	mul.wide.u32 	%rd60, %r194, 4;
	add.s64 	%rd61, %rd1, %rd60;
	ld.global.f32 	%f88, [%rd61];
	setp.gt.f32 	%p31, %f88, %f87;
	selp.f32 	%f89, %f88, %f87, %p31;
	selp.b32 	%r195, %r193, %r192, %p31;
	add.s32 	%r196, %r245, 4;
	add.s32 	%r197, %r194, %r4;
	mul.wide.u32 	%rd62, %r197, 4;
	add.s64 	%rd63, %rd1, %rd62;
	ld.global.f32 	%f90, [%rd63];
	setp.gt.f32 	%p32, %f90, %f89;
	selp.f32 	%f91, %f90, %f89, %p32;
	selp.b32 	%r198, %r196, %r195, %p32;
	add.s32 	%r199, %r245, 5;
	add.s32 	%r200, %r197, %r4;
	mul.wide.u32 	%rd64, %r200, 4;
	add.s64 	%rd65, %rd1, %rd64;
	ld.global.f32 	%f92, [%rd65];
	setp.gt.f32 	%p33, %f92, %f91;
	selp.f32 	%f93, %f92, %f91, %p33;
	selp.b32 	%r201, %r199, %r198, %p33;
	add.s32 	%r202, %r245, 6;
	add.s32 	%r203, %r200, %r4;
	mul.wide.u32 	%rd66, %r203, 4;
	add.s64 	%rd67, %rd1, %rd66;
	ld.global.f32 	%f94, [%rd67];
	setp.gt.f32 	%p34, %f94, %f93;
	selp.f32 	%f95, %f94, %f93, %p34;
	selp.b32 	%r204, %r202, %r201, %p34;
	add.s32 	%r205, %r245, 7;
	add.s32 	%r206, %r203, %r4;
	mul.wide.u32 	%rd68, %r206, 4;
	add.s64 	%rd69, %rd1, %rd68;
	ld.global.f32 	%f96, [%rd69];
	setp.gt.f32 	%p35, %f96, %f95;
	selp.f32 	%f123, %f96, %f95, %p35;
	selp.b32 	%r254, %r205, %r204, %p35;
	add.s32 	%r245, %r245, 8;
$L__BB0_9:
	setp.eq.s32 	%p36, %r66, 0;
	@%p36 bra 	$L__BB0_15;
	and.b32  	%r72, %r93, 3;
	setp.lt.u32 	%p37, %r66, 4;
	@%p37 bra 	$L__BB0_12;
	add.s32 	%r208, %r65, %r245;
	mad.lo.s32 	%r209, %r208, %r4, %r5;
	mul.wide.u32 	%rd70, %r209, 4;
	add.s64 	%rd71, %rd1, %rd70;
	ld.global.f32 	%f98, [%rd71];
	setp.gt.f32 	%p38, %f98, %f123;
	selp.f32 	%f99, %f98, %f123, %p38;
	selp.b32 	%r210, %r245, %r254, %p38;
	add.s32 	%r211, %r245, 1;
	add.s32 	%r212, %r209, %r4;
	mul.wide.u32 	%rd72, %r212, 4;
	add.s64 	%rd73, %rd1, %rd72;
	ld.global.f32 	%f100, [%rd73];
	setp.gt.f32 	%p39, %f100, %f99;
	selp.f32 	%f101, %f100, %f99, %p39;
	selp.b32 	%r213, %r211, %r210, %p39;
	add.s32 	%r214, %r245, 2;
	add.s32 	%r215, %r212, %r4;
	mul.wide.u32 	%rd74, %r215, 4;
	add.s64 	%rd75, %rd1, %rd74;
	ld.global.f32 	%f102, [%rd75];
	setp.gt.f32 	%p40, %f102, %f101;
	selp.f32 	%f103, %f102, %f101, %p40;
	selp.b32 	%r216, %r214, %r213, %p40;
	add.s32 	%r217, %r245, 3;
	add.s32 	%r218, %r215, %r4;
	mul.wide.u32 	%rd76, %r218, 4;
	add.s64 	%rd77, %rd1, %rd76;
	ld.global.f32 	%f104, [%rd77];
	setp.gt.f32 	%p41, %f104, %f103;
	selp.f32 	%f123, %f104, %f103, %p41;
	selp.b32 	%r254, %r217, %r216, %p41;
	add.s32 	%r245, %r245, 4;
$L__BB0_12:
	setp.eq.s32 	%p42, %r72, 0;
	@%p42 bra 	$L__BB0_15;
	add.s32 	%r219, %r245, %r6;
	add.s32 	%r220, %r219, 5;
	mad.lo.s32 	%r221, %r94, %r220, %r102;
	mad.lo.s32 	%r251, %r91, %r221, %r1;
	neg.s32 	%r250, %r72;
$L__BB0_14:
	.pragma "nounroll";
	mul.wide.u32 	%rd78, %r251, 4;
	add.s64 	%rd79, %rd1, %rd78;
	ld.global.f32 	%f105, [%rd79];
	setp.gt.f32 	%p43, %f105, %f123;
	selp.f32 	%f123, %f105, %f123, %p43;
	selp.b32 	%r254, %r245, %r254, %p43;
	add.s32 	%r245, %r245, 1;
	add.s32 	%r251, %r251, %r4;
	add.s32 	%r250, %r250, 1;
	setp.ne.s32 	%p44, %r250, 0;
	@%p44 bra 	$L__BB0_14;
$L__BB0_15:
	ld.param.u64 	%rd90, [_Z15gpuYoloLayer_ncPKfPiPfS2_S1_fjjjjjjfS0__param_4];
	ld.param.u64 	%rd89, [_Z15gpuYoloLayer_ncPKfPiPfS2_S1_fjjjjjjfS0__param_3];
	ld.param.u64 	%rd88, [_Z15gpuYoloLayer_ncPKfPiPfS2_S1_fjjjjjjfS0__param_2];
	cvt.rn.f32.u32 	%f106, %r91;
	div.rn.f32 	%f107, %f2, %f106;
	cvt.f64.f32 	%fd1, %f107;
	cvt.f64.f32 	%fd2, %f4;
	mul.f64 	%fd3, %fd2, 0d3FE0000000000000;
	sub.f64 	%fd4, %fd1, %fd3;
	cvt.rn.f32.f64 	%f108, %fd4;
	shl.b32 	%r222, %r7, 2;
	cvta.to.global.u64 	%rd80, %rd88;
	mul.wide.s32 	%rd81, %r222, 4;
	add.s64 	%rd82, %rd80, %rd81;
	st.global.f32 	[%rd82], %f108;
	cvt.rn.f32.u32 	%f109, %r94;
	div.rn.f32 	%f110, %f3, %f109;
	cvt.f64.f32 	%fd5, %f110;
	cvt.f64.f32 	%fd6, %f5;
	mul.f64 	%fd7, %fd6, 0d3FE0000000000000;
	sub.f64 	%fd8, %fd5, %fd7;
	cvt.rn.f32.f64 	%f111, %fd8;
	st.global.f32 	[%rd82+4], %f111;
	add.f64 	%fd9, %fd3, %fd1;
	cvt.rn.f32.f64 	%f112, %fd9;
	st.global.f32 	[%rd82+8], %f112;
	add.f64 	%fd10, %fd7, %fd5;
	cvt.rn.f32.f64 	%f113, %fd10;
	st.global.f32 	[%rd82+12], %f113;
	mul.f32 	%f114, %f1, %f123;
	cvta.to.global.u64 	%rd83, %rd89;
	mul.wide.s32 	%rd84, %r7, 4;
	add.s64 	%rd85, %rd83, %rd84;
	st.global.f32 	[%rd85], %f114;
	cvta.to.global.u64 	%rd86, %rd90;
	add.s64 	%rd87, %rd86, %rd84;
	st.global.u32 	[%rd87], %r254;
$L__BB0_16:
	ret;

}


// ===== COMPILED SASS (sm_100) =====

	.target	sm_100

	.elftype	@"ET_EXEC"


//--------------------- .note.nv.tkinfo           --------------------------
	.section	.note.nv.tkinfo,"",@"SHT_NOTE"
	.sectionflags	@"SHF_NOTE_NV_TKINFO"
	.tkinfo
        /*0018*/ 	.word	0x00000002
        /*0030*/ 	.string	""
        /*0030*/ 	.string	"ptxas"
        /*0030*/ 	.string	"Cuda compilation tools, release 13.0, V13.0.88"
        /*0030*/ 	.string	"Build cuda_13.0.r13.0/compiler.36424714_0"
        /*0030*/ 	.string	"-arch sm_100 -m 64 "



//--------------------- .note.nv.cuinfo           --------------------------
	.section	.note.nv.cuinfo,"",@"SHT_NOTE"
	.sectionflags	@"SHF_NOTE_NV_CUINFO"
        /*0018*/ 	.short	0x0002
        /*001a*/ 	.short	0x0064
        /*001c*/ 	.short	0x0082
	.zero		2


//--------------------- .nv.info                  --------------------------
	.section	.nv.info,"",@"SHT_CUDA_INFO"
	.align	4


	//----- nvinfo : EIATTR_REGCOUNT
	.align		4
        /*0000*/ 	.byte	0x04, 0x2f
        /*0002*/ 	.short	(.L_1 - .L_0)
	.align		4
.L_0:
        /*0004*/ 	.word	index@(_Z15gpuYoloLayer_ncPKfPiPfS2_S1_fjjjjjjfS0_)
        /*0008*/ 	.word	0x00000028


	//----- nvinfo : EIATTR_FRAME_SIZE
	.align		4
.L_1:
        /*000c*/ 	.byte	0x04, 0x11
        /*000e*/ 	.short	(.L_3 - .L_2)
	.align		4
.L_2:
        /*0010*/ 	.word	index@($__internal_0_$__cuda_sm3x_div_rn_noftz_f32_slowpath)
        /*0014*/ 	.word	0x00000000


	//----- nvinfo : EIATTR_FRAME_SIZE
	.align		4
.L_3:
        /*0018*/ 	.byte	0x04, 0x11
        /*001a*/ 	.short	(.L_5 - .L_4)
	.align		4
.L_4:
        /*001c*/ 	.word	index@(_Z15gpuYoloLayer_ncPKfPiPfS2_S1_fjjjjjjfS0_)
        /*0020*/ 	.word	0x00000000


	//----- nvinfo : EIATTR_MIN_STACK_SIZE
	.align		4
.L_5:
        /*0024*/ 	.byte	0x04, 0x12
        /*0026*/ 	.short	(.L_7 - .L_6)
	.align		4
.L_6:
        /*0028*/ 	.word	index@(_Z15gpuYoloLayer_ncPKfPiPfS2_S1_fjjjjjjfS0_)
        /*002c*/ 	.word	0x00000000
.L_7:


//--------------------- .nv.compat                --------------------------
	.section	.nv.compat,"",@"SHT_CUDA_COMPAT_INFO"
	.align	4
        /*0000*/ 	.byte	0x02, 0x09, 0x00, 0x00, 0x02, 0x02, 0x01, 0x00, 0x02, 0x05, 0x05, 0x00, 0x03, 0x07, 0x01, 0x01
        /*0010*/ 	.byte	0x02, 0x03, 0x00, 0x00, 0x02, 0x06, 0x01, 0x00, 0x04, 0x0b, 0x08, 0x00, 0x01, 0x00, 0x00, 0x00
        /*0020*/ 	.byte	0x00, 0x00, 0x00, 0x00


//--------------------- .nv.info._Z15gpuYoloLayer_ncPKfPiPfS2_S1_fjjjjjjfS0_ --------------------------
	.section	.nv.info._Z15gpuYoloLayer_ncPKfPiPfS2_S1_fjjjjjjfS0_,"",@"SHT_CUDA_INFO"
	.sectionflags	@""
	.align	4


	//----- nvinfo : EIATTR_CUDA_API_VERSION
	.align		4
        /*0000*/ 	.byte	0x04, 0x37
        /*0002*/ 	.short	(.L_9 - .L_8)
.L_8:
        /*0004*/ 	.word	0x00000082


	//----- nvinfo : EIATTR_KPARAM_INFO
	.align		4
.L_9:
        /*0008*/ 	.byte	0x04, 0x17
        /*000a*/ 	.short	(.L_11 - .L_10)
.L_10:
        /*000c*/ 	.word	0x00000000
        /*0010*/ 	.short	0x000d
        /*0012*/ 	.short	0x0048
        /*0014*/ 	.byte	0x00, 0xf5, 0x21, 0x00


	//----- nvinfo : EIATTR_KPARAM_INFO
	.align		4
.L_11:
        /*0018*/ 	.byte	0x04, 0x17
        /*001a*/ 	.short	(.L_13 - .L_12)
.L_12:
        /*001c*/ 	.word	0x00000000
        /*0020*/ 	.short	0x000c
        /*0022*/ 	.short	0x0044
        /*0024*/ 	.byte	0x00, 0xf0, 0x11, 0x00


	//----- nvinfo : EIATTR_KPARAM_INFO
	.align		4
.L_13:
        /*0028*/ 	.byte	0x04, 0x17
        /*002a*/ 	.short	(.L_15 - .L_14)
.L_14:
        /*002c*/ 	.word	0x00000000
        /*0030*/ 	.short	0x000b
        /*0032*/ 	.short	0x0040
        /*0034*/ 	.byte	0x00, 0xf0, 0x11, 0x00


	//----- nvinfo : EIATTR_KPARAM_INFO
	.align		4
.L_15:
        /*0038*/ 	.byte	0x04, 0x17
        /*003a*/ 	.short	(.L_17 - .L_16)
.L_16:
        /*003c*/ 	.word	0x00000000
        /*0040*/ 	.short	0x000a
        /*0042*/ 	.short	0x003c
        /*0044*/ 	.byte	0x00, 0xf0, 0x11, 0x00


	//----- nvinfo : EIATTR_KPARAM_INFO
	.align		4
.L_17:
        /*0048*/ 	.byte	0x04, 0x17
        /*004a*/ 	.short	(.L_19 - .L_18)
.L_18:
        /*004c*/ 	.word	0x00000000
        /*0050*/ 	.short	0x0009
        /*0052*/ 	.short	0x0038
        /*0054*/ 	.byte	0x00, 0xf0, 0x11, 0x00


	//----- nvinfo : EIATTR_KPARAM_INFO
	.align		4
.L_19:
        /*0058*/ 	.byte	0x04, 0x17
        /*005a*/ 	.short	(.L_21 - .L_20)
.L_20:
        /*005c*/ 	.word	0x00000000
        /*0060*/ 	.short	0x0008
        /*0062*/ 	.short	0x0034
        /*0064*/ 	.byte	0x00, 0xf0, 0x11, 0x00


	//----- nvinfo : EIATTR_KPARAM_INFO
	.align		4
.L_21:
        /*0068*/ 	.byte	0x04, 0x17
        /*006a*/ 	.short	(.L_23 - .L_22)
.L_22:
        /*006c*/ 	.word	0x00000000
        /*0070*/ 	.short	0x0007
        /*0072*/ 	.short	0x0030
        /*0074*/ 	.byte	0x00, 0xf0, 0x11, 0x00


	//----- nvinfo : EIATTR_KPARAM_INFO
	.align		4
.L_23:
        /*0078*/ 	.byte	0x04, 0x17
        /*007a*/ 	.short	(.L_25 - .L_24)
.L_24:
        /*007c*/ 	.word	0x00000000
        /*0080*/ 	.short	0x0006
        /*0082*/ 	.short	0x002c
        /*0084*/ 	.byte	0x00, 0xf0, 0x11, 0x00


	//----- nvinfo : EIATTR_KPARAM_INFO
	.align		4
.L_25:
        /*0088*/ 	.byte	0x04, 0x17
        /*008a*/ 	.short	(.L_27 - .L_26)
.L_26:
        /*008c*/ 	.word	0x00000000
        /*0090*/ 	.short	0x0005
        /*0092*/ 	.short	0x0028
        /*0094*/ 	.byte	0x00, 0xf0, 0x11, 0x00


	//----- nvinfo : EIATTR_KPARAM_INFO
	.align		4
.L_27:
        /*0098*/ 	.byte	0x04, 0x17
        /*009a*/ 	.short	(.L_29 - .L_28)
.L_28:
        /*009c*/ 	.word	0x00000000
        /*00a0*/ 	.short	0x0004
        /*00a2*/ 	.short	0x0020
        /*00a4*/ 	.byte	0x00, 0xf5, 0x21, 0x00


	//----- nvinfo : EIATTR_KPARAM_INFO
	.align		4
.L_29:
        /*00a8*/ 	.byte	0x04, 0x17
        /*00aa*/ 	.short	(.L_31 - .L_30)
.L_30:
        /*00ac*/ 	.word	0x00000000
        /*00b0*/ 	.short	0x0003
        /*00b2*/ 	.short	0x0018
        /*00b4*/ 	.byte	0x00, 0xf5, 0x21, 0x00


	//----- nvinfo : EIATTR_KPARAM_INFO
	.align		4
.L_31:
        /*00b8*/ 	.byte	0x04, 0x17
        /*00ba*/ 	.short	(.L_33 - .L_32)
.L_32:
        /*00bc*/ 	.word	0x00000000
        /*00c0*/ 	.short	0x0002
        /*00c2*/ 	.short	0x0010
        /*00c4*/ 	.byte	0x00, 0xf5, 0x21, 0x00


	//----- nvinfo : EIATTR_KPARAM_INFO
	.align		4
.L_33:
        /*00c8*/ 	.byte	0x04, 0x17
        /*00ca*/ 	.short	(.L_35 - .L_34)
.L_34:
        /*00cc*/ 	.word	0x00000000
        /*00d0*/ 	.short	0x0001
        /*00d2*/ 	.short	0x0008
        /*00d4*/ 	.byte	0x00, 0xf5, 0x21, 0x00


	//----- nvinfo : EIATTR_KPARAM_INFO
	.align		4
.L_35:
        /*00d8*/ 	.byte	0x04, 0x17
        /*00da*/ 	.short	(.L_37 - .L_36)
.L_36:
        /*00dc*/ 	.word	0x00000000
        /*00e0*/ 	.short	0x0000
        /*00e2*/ 	.short	0x0000
        /*00e4*/ 	.byte	0x00, 0xf5, 0x21, 0x00


	//----- nvinfo : EIATTR_SPARSE_MMA_MASK
	.align		4
.L_37:
        /*00e8*/ 	.byte	0x03, 0x50
        /*00ea*/ 	.short	0x0000


	//----- nvinfo : EIATTR_MAXREG_COUNT
	.align		4
        /*00ec*/ 	.byte	0x03, 0x1b
        /*00ee*/ 	.short	0x00ff


	//----- nvinfo : EIATTR_MERCURY_ISA_VERSION
	.align		4
        /*00f0*/ 	.byte	0x03, 0x5f
        /*00f2*/ 	.short	0x0101


	//----- nvinfo : EIATTR_INT_WARP_WIDE_INSTR_OFFSETS
	.align		4
        /*00f4*/ 	.byte	0x04, 0x31
        /*00f6*/ 	.short	(.L_39 - .L_38)


	//   ....[0]....
.L_38:
        /*00f8*/ 	.word	0x00000230


	//   ....[1]....
        /*00fc*/ 	.word	0x00000410


	//----- nvinfo : EIATTR_VRC_CTA_INIT_COUNT
	.align		4
.L_39:
        /*0100*/ 	.byte	0x02, 0x4a
	.zero		1
	.zero		1


	//----- nvinfo : EIATTR_EXIT_INSTR_OFFSETS
	.align		4
        /*0104*/ 	.byte	0x04, 0x1c
        /*0106*/ 	.short	(.L_41 - .L_40)


	//   ....[0]....
.L_40:
        /*0108*/ 	.word	0x00000130


	//   ....[1]....
        /*010c*/ 	.word	0x00000210


	//   ....[2]....
        /*0110*/ 	.word	0x00001ab0


	//----- nvinfo : EIATTR_CRS_STACK_SIZE
	.align		4
.L_41:
        /*0114*/ 	.byte	0x04, 0x1e
        /*0116*/ 	.short	(.L_43 - .L_42)
.L_42:
        /*0118*/ 	.word	0x00000000


	//----- nvinfo : EIATTR_CBANK_PARAM_SIZE
	.align		4
.L_43:
        /*011c*/ 	.byte	0x03, 0x19
        /*011e*/ 	.short	0x0050


	//----- nvinfo : EIATTR_PARAM_CBANK
	.align		4
        /*0120*/ 	.byte	0x04, 0x0a
        /*0122*/ 	.short	(.L_45 - .L_44)
	.align		4
.L_44:
        /*0124*/ 	.word	index@(.nv.constant0._Z15gpuYoloLayer_ncPKfPiPfS2_S1_fjjjjjjfS0_)
        /*0128*/ 	.short	0x0380
        /*012a*/ 	.short	0x0050


	//----- nvinfo : EIATTR_SW_WAR
	.align		4
.L_45:
        /*012c*/ 	.byte	0x04, 0x36
        /*012e*/ 	.short	(.L_47 - .L_46)
.L_46:
        /*0130*/ 	.word	0x00000008
.L_47:


//--------------------- .nv.callgraph             --------------------------
	.section	.nv.callgraph,"",@"SHT_CUDA_CALLGRAPH"
	.align	4
	.sectionentsize	8
	.align		4
        /*0000*/ 	.word	0x00000000
	.align		4
        /*0004*/ 	.word	0xffffffff
	.align		4
        /*0008*/ 	.word	0x00000000
	.align		4
        /*000c*/ 	.word	0xfffffffe
	.align		4
        /*0010*/ 	.word	0x00000000
	.align		4
        /*0014*/ 	.word	0xfffffffd
	.align		4
        /*0018*/ 	.word	0x00000000
	.align		4
        /*001c*/ 	.word	0xfffffffc


//--------------------- .text._Z15gpuYoloLayer_ncPKfPiPfS2_S1_fjjjjjjfS0_ --------------------------
	.section	.text._Z15gpuYoloLayer_ncPKfPiPfS2_S1_fjjjjjjfS0_,"ax",@progbits
	.align	128
        .global         _Z15gpuYoloLayer_ncPKfPiPfS2_S1_fjjjjjjfS0_
        .type           _Z15gpuYoloLayer_ncPKfPiPfS2_S1_fjjjjjjfS0_,@function
        .size           _Z15gpuYoloLayer_ncPKfPiPfS2_S1_fjjjjjjfS0_,(.L_x_22 - _Z15gpuYoloLayer_ncPKfPiPfS2_S1_fjjjjjjfS0_)
        .other          _Z15gpuYoloLayer_ncPKfPiPfS2_S1_fjjjjjjfS0_,@"STO_CUDA_ENTRY STV_DEFAULT"
_Z15gpuYoloLayer_ncPKfPiPfS2_S1_fjjjjjjfS0_:
.text._Z15gpuYoloLayer_ncPKfPiPfS2_S1_fjjjjjjfS0_:
[----:B------:R-:W-:Y:S01]  /*0000*/  LDC R1, c[0x0][0x37c] ;  /* 0x0000df00ff017b82 */ /* 0x000fe20000000800 */
[----:B------:R-:W0:Y:S07]  /*0010*/  S2R R0, SR_TID.Y ;  /* 0x0000000000007919 */ /* 0x000e2e0000002200 */
[----:B------:R-:W1:Y:S01]  /*0020*/  LDC R4, c[0x0][0x360] ;  /* 0x0000d800ff047b82 */ /* 0x000e620000000800 */
[----:B------:R-:W2:Y:S01]  /*0030*/  LDCU UR7, c[0x0][0x3b8] ;  /* 0x00007700ff0777ac */ /* 0x000ea20008000800 */
[----:B------:R-:W1:Y:S01]  /*0040*/  S2R R5, SR_TID.X ;  /* 0x0000000000057919 */ /* 0x000e620000002100 */
[----:B------:R-:W3:Y:S01]  /*0050*/  LDCU UR10, c[0x0][0x3b4] ;  /* 0x00007680ff0a77ac */ /* 0x000ee20008000800 */
[----:B------:R-:W4:Y:S04]  /*0060*/  S2R R7, SR_TID.Z ;  /* 0x0000000000077919 */ /* 0x000f280000002300 */
[----:B------:R-:W0:Y:S01]  /*0070*/  S2UR UR5, SR_CTAID.Y ;  /* 0x00000000000579c3 */ /* 0x000e220000002600 */
[----:B------:R-:W5:Y:S07]  /*0080*/  LDCU UR8, c[0x0][0x3c0] ;  /* 0x00007800ff0877ac */ /* 0x000f6e0008000800 */
[----:B------:R-:W0:Y:S08]  /*0090*/  LDC R3, c[0x0][0x364] ;  /* 0x0000d900ff037b82 */ /* 0x000e300000000800 */
[----:B------:R-:W1:Y:S08]  /*00a0*/  S2UR UR4, SR_CTAID.X ;  /* 0x00000000000479c3 */ /* 0x000e700000002500 */
[----:B------:R-:W4:Y:S08]  /*00b0*/  S2UR UR6, SR_CTAID.Z ;  /* 0x00000000000679c3 */ /* 0x000f300000002700 */
[----:B------:R-:W4:Y:S01]  /*00c0*/  LDC R2, c[0x0][0x368] ;  /* 0x0000da00ff027b82 */ /* 0x000f220000000800 */
[----:B0-----:R-:W-:-:S05]  /*00d0*/  IMAD R3, R3, UR5, R0 ;  /* 0x0000000503037c24 */ /* 0x001fca000f8e0200 */
[----:B--2---:R-:W-:Y:S01]  /*00e0*/  ISETP.GE.U32.AND P0, PT, R3, UR7, PT ;  /* 0x0000000703007c0c */ /* 0x004fe2000bf06070 */
[----:B-1----:R-:W-:-:S05]  /*00f0*/  IMAD R4, R4, UR4, R5 ;  /* 0x0000000404047c24 */ /* 0x002fca000f8e0205 */
[----:B---3--:R-:W-:Y:S01]  /*0100*/  ISETP.GE.U32.OR P0, PT, R4, UR10, P0 ;  /* 0x0000000a04007c0c */ /* 0x008fe20008706470 */
[----:B----4-:R-:W-:-:S05]  /*0110*/  IMAD R2, R2, UR6, R7 ;  /* 0x0000000602027c24 */ /* 0x010fca000f8e0207 */
[----:B-----5:R-:W-:-:S13]  /*0120*/  ISETP.GE.U32.OR P0, PT, R2, UR8, P0 ;  /* 0x0000000802007c0c */ /* 0x020fda0008706470 */
[----:B------:R-:W-:Y:S05]  /*0130*/  @P0 EXIT ;  /* 0x000000000000094d */ /* 0x000fea0003800000 */
[----:B------:R-:W0:Y:S01]  /*0140*/  LDCU UR4, c[0x0][0x3bc] ;  /* 0x00007780ff0477ac */ /* 0x000e220008000800 */
[----:B------:R-:W1:Y:S01]  /*0150*/  LDC.64 R18, c[0x0][0x380] ;  /* 0x0000e000ff127b82 */ /* 0x000e620000000a00 */
[----:B------:R-:W-:Y:S01]  /*0160*/  IMAD R10, R3, UR10, R4 ;  /* 0x0000000a030a7c24 */ /* 0x000fe2000f8e0204 */
[----:B------:R-:W2:Y:S01]  /*0170*/  LDCU.64 UR8, c[0x0][0x358] ;  /* 0x00006b00ff0877ac */ /* 0x000ea20008000a00 */
[----:B------:R-:W3:Y:S01]  /*0180*/  LDCU UR6, c[0x0][0x3a8] ;  /* 0x00007500ff0677ac */ /* 0x000ee20008000800 */
[----:B0-----:R-:W-:-:S06]  /*0190*/  UIADD3 UR5, UPT, UPT, UR4, 0x5, URZ ;  /* 0x0000000504057890 */ /* 0x001fcc000fffe0ff */
[----:B------:R-:W-:Y:S01]  /*01a0*/  IMAD R5, R2, UR5, RZ ;  /* 0x0000000502057c24 */ /* 0x000fe2000f8e02ff */
[----:B------:R-:W-:-:S04]  /*01b0*/  UIMAD UR5, UR7, UR10, URZ ;  /* 0x0000000a070572a4 */ /* 0x000fc8000f8e02ff */
[----:B------:R-:W-:-:S05]  /*01c0*/  IADD3 R7, PT, PT, R5, 0x4, RZ ;  /* 0x0000000405077810 */ /* 0x000fca0007ffe0ff */
[----:B------:R-:W-:-:S04]  /*01d0*/  IMAD R7, R7, UR5, R10 ;  /* 0x0000000507077c24 */ /* 0x000fc8000f8e020a */
[----:B-1----:R-:W-:-:S06]  /*01e0*/  IMAD.WIDE.U32 R6, R7, 0x4, R18 ;  /* 0x0000000407067825 */ /* 0x002fcc00078e0012 */
[----:B--2---:R-:W3:Y:S02]  /*01f0*/  LDG.E R6, desc[UR8][R6.64] ;  /* 0x0000000806067981 */ /* 0x004ee4000c1e1900 */
[----:B---3--:R-:W-:-:S13]  /*0200*/  FSETP.GEU.AND P0, PT, R6, UR6, PT ;  /* 0x0000000606007c0b */ /* 0x008fda000bf0e000 */
[----:B------:R-:W-:Y:S05]  /*0210*/  @!P0 EXIT ;  /* 0x000000000000894d */ /* 0x000fea0003800000 */
[----:B------:R-:W0:Y:S01]  /*0220*/  S2R R7, SR_LANEID ;  /* 0x0000000000077919 */ /* 0x000e220000000000 */
[----:B------:R-:W-:Y:S01]  /*0230*/  VOTEU.ANY UR6, UPT, PT ;  /* 0x0000000000067886 */ /* 0x000fe200038e0100 */
[----:B------:R-:W-:Y:S01]  /*0240*/  IMAD R11, R5, UR5, R10 ;  /* 0x00000005050b7c24 */ /* 0x000fe2000f8e020a */
[----:B------:R-:W0:Y:S01]  /*0250*/  FLO.U32 R0, UR6 ;  /* 0x0000000600007d00 */ /* 0x000e2200080e0000 */
[----:B------:R-:W1:Y:S08]  /*0260*/  LDC.64 R8, c[0x0][0x388] ;  /* 0x0000e200ff087b82 */ /* 0x000e700000000a00 */
[----:B------:R-:W2:Y:S01]  /*0270*/  LDC.64 R16, c[0x0][0x3c8] ;  /* 0x0000f200ff107b82 */ /* 0x000ea20000000a00 */
[----:B------:R-:W-:Y:S01]  /*0280*/  IADD3 R13, PT, PT, R11, UR5, RZ ;  /* 0x000000050b0d7c10 */ /* 0x000fe2000fffe0ff */
[----:B------:R-:W1:Y:S01]  /*0290*/  POPC R25, UR6 ;  /* 0x0000000600197d09 */ /* 0x000e620008000000 */
[----:B------:R-:W-:Y:S01]  /*02a0*/  IMAD.SHL.U32 R23, R2, 0x2, RZ ;  /* 0x0000000202177824 */ /* 0x000fe200078e00ff */
[----:B------:R-:W3:Y:S01]  /*02b0*/  LDCU UR11, c[0x0][0x3b0] ;  /* 0x00007600ff0b77ac */ /* 0x000ee20008000800 */
[----:B0-----:R-:W-:Y:S01]  /*02c0*/  ISETP.EQ.U32.AND P0, PT, R0, R7, PT ;  /* 0x000000070000720c */ /* 0x001fe20003f02070 */
[----:B------:R-:W-:-:S04]  /*02d0*/  VIADD R7, R13, UR5 ;  /* 0x000000050d077c36 */ /* 0x000fc80008000000 */
[C---:B------:R-:W-:Y:S01]  /*02e0*/  IMAD.WIDE.U32 R14, R7.reuse, 0x4, R18 ;  /* 0x00000004070e7825 */ /* 0x040fe200078e0012 */
[----:B------:R-:W-:-:S05]  /*02f0*/  IADD3 R21, PT, PT, R7, UR5, RZ ;  /* 0x0000000507157c10 */ /* 0x000fca000fffe0ff */
[--C-:B------:R-:W-:Y:S02]  /*0300*/  IMAD.WIDE.U32 R20, R21, 0x4, R18.reuse ;  /* 0x0000000415147825 */ /* 0x100fe400078e0012 */
[----:B-1----:R-:W4:Y:S04]  /*0310*/  @P0 ATOMG.E.ADD.STRONG.GPU PT, R7, desc[UR8][R8.64], R25 ;  /* 0x80000019080709a8 */ /* 0x002f2800081ef108 */
[----:B------:R-:W5:Y:S04]  /*0320*/  LDG.E R14, desc[UR8][R14.64] ;  /* 0x000000080e0e7981 */ /* 0x000f68000c1e1900 */
[----:B------:R-:W3:Y:S01]  /*0330*/  LDG.E R20, desc[UR8][R20.64] ;  /* 0x0000000814147981 */ /* 0x000ee2000c1e1900 */
[----:B------:R-:W-:-:S04]  /*0340*/  IMAD.WIDE.U32 R10, R11, 0x4, R18 ;  /* 0x000000040b0a7825 */ /* 0x000fc800078e0012 */
[----:B------:R-:W-:Y:S02]  /*0350*/  IMAD.WIDE.U32 R12, R13, 0x4, R18 ;  /* 0x000000040d0c7825 */ /* 0x000fe400078e0012 */
[----:B------:R-:W3:Y:S02]  /*0360*/  LDG.E R10, desc[UR8][R10.64] ;  /* 0x000000080a0a7981 */ /* 0x000ee4000c1e1900 */
[----:B--2---:R-:W-:Y:S02]  /*0370*/  IMAD.WIDE.U32 R16, R23, 0x4, R16 ;  /* 0x0000000417107825 */ /* 0x004fe400078e0010 */
[----:B------:R0:W2:Y:S04]  /*0380*/  LDG.E R12, desc[UR8][R12.64] ;  /* 0x000000080c0c7981 */ /* 0x0000a8000c1e1900 */
[----:B------:R-:W2:Y:S04]  /*0390*/  LDG.E R23, desc[UR8][R16.64] ;  /* 0x0000000810177981 */ /* 0x000ea8000c1e1900 */
[----:B------:R1:W2:Y:S01]  /*03a0*/  LDG.E R9, desc[UR8][R16.64+0x4] ;  /* 0x0000040810097981 */ /* 0x0002a2000c1e1900 */
[----:B------:R-:W-:Y:S01]  /*03b0*/  UISETP.NE.AND UP0, UPT, UR4, URZ, UPT ;  /* 0x000000ff0400728c */ /* 0x000fe2000bf05270 */
[----:B0-----:R-:W0:Y:S01]  /*03c0*/  LDC R13, c[0x0][0x3c4] ;  /* 0x0000f100ff0d7b82 */ /* 0x001e220000000800 */
[----:B------:R-:W-:Y:S01]  /*03d0*/  HFMA2 R34, -RZ, RZ, 0, 0 ;  /* 0x00000000ff227431 */ /* 0x000fe200000001ff */
[----:B------:R-:W1:Y:S02]  /*03e0*/  S2R R21, SR_LTMASK ;  /* 0x0000000000157919 */ /* 0x000e640000003900 */
[----:B-1----:R-:W-:Y:S01]  /*03f0*/  LOP3.LUT R21, R21, UR6, RZ, 0xc0, !PT ;  /* 0x0000000615157c12 */ /* 0x002fe2000f8ec0ff */
[----:B------:R-:W1:Y:S01]  /*0400*/  LDCU UR6, c[0x0][0x3ac] ;  /* 0x00007580ff0677ac */ /* 0x000e620008000800 */
[----:B----4-:R0:W4:Y:S01]  /*0410*/  SHFL.IDX PT, R7, R7, R0, 0x1f ;  /* 0x00001f0007077589 */ /* 0x01012200000e0000 */
[----:B-----5:R-:W-:Y:S01]  /*0420*/  FADD R14, R14, R14 ;  /* 0x0000000e0e0e7221 */ /* 0x020fe20000000000 */
[----:B---3--:R-:W-:-:S04]  /*0430*/  FADD R20, R20, R20 ;  /* 0x0000001414147221 */ /* 0x008fc80000000000 */
[----:B------:R-:W-:Y:S01]  /*0440*/  FSETP.GEU.AND P0, PT, |R14|, 1.175494350822287508e-38, PT ;  /* 0x008000000e00780b */ /* 0x000fe20003f0e200 */
[----:B0-----:R-:W-:Y:S01]  /*0450*/  FADD R0, R13, -1 ;  /* 0xbf8000000d007421 */ /* 0x001fe20000000000 */
[----:B------:R-:W-:-:S11]  /*0460*/  FSETP.GEU.AND P1, PT, |R20|, 1.175494350822287508e-38, PT ;  /* 0x008000001400780b */ /* 0x000fd60003f2e200 */
[----:B------:R-:W-:Y:S02]  /*0470*/  @!P0 FMUL R14, R14, 16777216 ;  /* 0x4b8000000e0e8820 */ /* 0x000fe40000400000 */
[----:B------:R-:W-:Y:S02]  /*0480*/  @!P1 FMUL R20, R20, 16777216 ;  /* 0x4b80000014149820 */ /* 0x000fe40000400000 */
[----:B------:R-:W0:Y:S08]  /*0490*/  MUFU.LG2 R2, R14 ;  /* 0x0000000e00027308 */ /* 0x000e300000000c00 */
[----:B------:R-:W3:Y:S01]  /*04a0*/  MUFU.LG2 R11, R20 ;  /* 0x00000014000b7308 */ /* 0x000ee20000000c00 */
[----:B0-----:R-:W-:-:S04]  /*04b0*/  @!P0 FADD R2, R2, -24 ;  /* 0xc1c0000002028421 */ /* 0x001fc80000000000 */
[----:B------:R-:W-:-:S03]  /*04c0*/  FADD R8, R2, R2 ;  /* 0x0000000202087221 */ /* 0x000fc60000000000 */
[----:B------:R-:W4:Y:S01]  /*04d0*/  POPC R2, R21 ;  /* 0x0000001500027309 */ /* 0x000f220000000000 */
[----:B---3--:R-:W-:Y:S01]  /*04e0*/  @!P1 FADD R11, R11, -24 ;  /* 0xc1c000000b0b9421 */ /* 0x008fe20000000000 */
[----:B------:R-:W-:-:S03]  /*04f0*/  FSETP.GEU.AND P0, PT, R8, -126, PT ;  /* 0xc2fc00000800780b */ /* 0x000fc60003f0e000 */
[----:B------:R-:W-:Y:S01]  /*0500*/  FADD R15, R11, R11 ;  /* 0x0000000b0b0f7221 */ /* 0x000fe20000000000 */
[-C--:B------:R-:W-:Y:S01]  /*0510*/  FMUL R11, R10, R13.reuse ;  /* 0x0000000d0a0b7220 */ /* 0x080fe20000400000 */
[----:B--2---:R-:W-:Y:S01]  /*0520*/  FMUL R13, R12, R13 ;  /* 0x0000000d0c0d7220 */ /* 0x004fe20000400000 */
[----:B------:R-:W-:Y:S02]  /*0530*/  I2FP.F32.U32 R10, R3 ;  /* 0x00000003000a7245 */ /* 0x000fe40000201000 */
[----:B------:R-:W-:Y:S01]  /*0540*/  FSETP.GEU.AND P1, PT, R15, -126, PT ;  /* 0xc2fc00000f00780b */ /* 0x000fe20003f2e000 */
[C---:B------:R-:W-:Y:S01]  /*0550*/  FFMA R11, R0.reuse, -0.5, R11 ;  /* 0xbf000000000b7823 */ /* 0x040fe2000000000b */
[----:B------:R-:W-:Y:S01]  /*0560*/  FFMA R13, R0, -0.5, R13 ;  /* 0xbf000000000d7823 */ /* 0x000fe2000000000d */
[----:B----4-:R-:W-:Y:S02]  /*0570*/  IADD3 R7, PT, PT, R7, R2, RZ ;  /* 0x0000000207077210 */ /* 0x010fe40007ffe0ff */
[----:B------:R-:W-:Y:S01]  /*0580*/  @!P0 FMUL R8, R8, 0.5 ;  /* 0x3f00000008088820 */ /* 0x000fe20000400000 */
[----:B------:R-:W-:-:S03]  /*0590*/  I2FP.F32.U32 R2, R4 ;  /* 0x0000000400027245 */ /* 0x000fc60000201000 */
[----:B------:R-:W0:Y:S02]  /*05a0*/  MUFU.EX2 R14, R8 ;  /* 0x00000008000e7308 */ /* 0x000e240000000800 */
[----:B------:R-:W-:Y:S01]  /*05b0*/  FADD R0, R11, R2 ;  /* 0x000000020b007221 */ /* 0x000fe20000000000 */
[----:B-1----:R-:W-:Y:S01]  /*05c0*/  I2FP.F32.U32 R11, UR6 ;  /* 0x00000006000b7c45 */ /* 0x002fe20008201000 */
[----:B------:R-:W-:Y:S01]  /*05d0*/  @!P1 FMUL R15, R15, 0.5 ;  /* 0x3f0000000f0f9820 */ /* 0x000fe20000400000 */
[----:B------:R-:W-:-:S03]  /*05e0*/  FADD R2, R13, R10 ;  /* 0x0000000a0d027221 */ /* 0x000fc60000000000 */
[----:B------:R1:W2:Y:S01]  /*05f0*/  MUFU.EX2 R16, R15 ;  /* 0x0000000f00107308 */ /* 0x0002a20000000800 */
[----:B------:R-:W-:Y:S01]  /*0600*/  FMUL R0, R0, R11 ;  /* 0x0000000b00007220 */ /* 0x000fe20000400000 */
[----:B------:R-:W-:Y:S01]  /*0610*/  IMAD.MOV.U32 R11, RZ, RZ, -0x1 ;  /* 0xffffffffff0b7424 */ /* 0x000fe200078e00ff */
[----:B-1----:R-:W-:Y:S01]  /*0620*/  I2FP.F32.U32 R15, UR11 ;  /* 0x0000000b000f7c45 */ /* 0x002fe20008201000 */
[----:B0-----:R-:W-:-:S04]  /*0630*/  @!P0 FMUL R14, R14, R14 ;  /* 0x0000000e0e0e8220 */ /* 0x001fc80000400000 */
[----:B------:R-:W-:Y:S01]  /*0640*/  FMUL R8, R14, R23 ;  /* 0x000000170e087220 */ /* 0x000fe20000400000 */
[----:B------:R-:W-:Y:S01]  /*0650*/  FMUL R2, R2, R15 ;  /* 0x0000000f02027220 */ /* 0x000fe20000400000 */
[----:B--2---:R-:W-:-:S04]  /*0660*/  @!P1 FMUL R16, R16, R16 ;  /* 0x0000001010109220 */ /* 0x004fc80000400000 */
[----:B------:R-:W-:Y:S01]  /*0670*/  FMUL R9, R16, R9 ;  /* 0x0000000910097220 */ /* 0x000fe20000400000 */
[----:B------:R-:W-:Y:S06]  /*0680*/  BRA.U !UP0, `(.L_x_0) ;  /* 0x0000001108287547 */ /* 0x000fec000b800000 */
[----:B------:R-:W-:Y:S01]  /*0690*/  UISETP.GE.U32.AND UP0, UPT, UR4, 0x10, UPT ;  /* 0x000000100400788c */ /* 0x000fe2000bf06070 */
[----:B------:R-:W-:Y:S01]  /*06a0*/  IMAD.MOV.U32 R34, RZ, RZ, RZ ;  /* 0x000000ffff227224 */ /* 0x000fe200078e00ff */
[----:B------:R-:W-:Y:S01]  /*06b0*/  MOV R11, 0xffffffff ;  /* 0xffffffff000b7802 */ /* 0x000fe20000000f00 */
[----:B------:R-:W-:-:S06]  /*06c0*/  IMAD.MOV.U32 R10, RZ, RZ, RZ ;  /* 0x000000ffff0a7224 */ /* 0x000fcc00078e00ff */
[----:B------:R-:W-:Y:S05]  /*06d0*/  BRA.U !UP0, `(.L_x_1) ;  /* 0x0000000908707547 */ /* 0x000fea000b800000 */
[C---:B------:R-:W-:Y:S01]  /*06e0*/  VIADD R14, R5.reuse, 0x7 ;  /* 0x00000007050e7836 */ /* 0x040fe20000000000 */
[C---:B------:R-:W-:Y:S01]  /*06f0*/  IADD3 R16, PT, PT, R5.reuse, 0x8, RZ ;  /* 0x0000000805107810 */ /* 0x040fe20007ffe0ff */
        /* <DEDUP_REMOVED lines=13> */
[----:B------:R-:W-:Y:S01]  /*07d0*/  IADD3 R22, PT, PT, R5, 0x14, RZ ;  /* 0x0000001405167810 */ /* 0x000fe20007ffe0ff */
[----:B------:R-:W-:-:S02]  /*07e0*/  IMAD R13, R14, UR7, R3 ;  /* 0x000000070e0d7c24 */ /* 0x000fc4000f8e0203 */
[----:B------:R-:W-:Y:S02]  /*07f0*/  HFMA2 R26, -RZ, RZ, 0, 0 ;  /* 0x00000000ff1a7431 */ /* 0x000fe400000001ff */
[--C-:B------:R-:W-:Y:S01]  /*0800*/  IMAD R14, R16, UR7, R3.reuse ;  /* 0x00000007100e7c24 */ /* 0x100fe2000f8e0203 */
[----:B------:R-:W-:Y:S01]  /*0810*/  MOV R34, RZ ;  /* 0x000000ff00227202 */ /* 0x000fe20000000f00 */
[--C-:B------:R-:W-:Y:S02]  /*0820*/  IMAD R16, R17, UR7, R3.reuse ;  /* 0x0000000711107c24 */ /* 0x100fe4000f8e0203 */
[--C-:B------:R-:W-:Y:S02]  /*0830*/  IMAD R17, R21, UR7, R3.reuse ;  /* 0x0000000715117c24 */ /* 0x100fe4000f8e0203 */
[--C-:B------:R-:W-:Y:S02]  /*0840*/  IMAD R10, R10, UR7, R3.reuse ;  /* 0x000000070a0a7c24 */ /* 0x100fe4000f8e0203 */
[----:B------:R-:W-:-:S02]  /*0850*/  IMAD R15, R15, UR7, R3 ;  /* 0x000000070f0f7c24 */ /* 0x000fc4000f8e0203 */
[--C-:B------:R-:W-:Y:S02]  /*0860*/  IMAD R27, R27, UR7, R3.reuse ;  /* 0x000000071b1b7c24 */ /* 0x100fe4000f8e0203 */
[--C-:B------:R-:W-:Y:S02]  /*0870*/  IMAD R29, R29, UR7, R3.reuse ;  /* 0x000000071d1d7c24 */ /* 0x100fe4000f8e0203 */
[--C-:B------:R-:W-:Y:S02]  /*0880*/  IMAD R31, R36, UR7, R3.reuse ;  /* 0x00000007241f7c24 */ /* 0x100fe4000f8e0203 */
[--C-:B------:R-:W-:Y:S02]  /*0890*/  IMAD R33, R32, UR7, R3.reuse ;  /* 0x0000000720217c24 */ /* 0x100fe4000f8e0203 */
[--C-:B------:R-:W-:Y:S02]  /*08a0*/  IMAD R35, R30, UR7, R3.reuse ;  /* 0x000000071e237c24 */ /* 0x100fe4000f8e0203 */
[----:B------:R-:W-:-:S02]  /*08b0*/  IMAD R37, R28, UR7, R3 ;  /* 0x000000071c257c24 */ /* 0x000fc4000f8e0203 */
[--C-:B------:R-:W-:Y:S02]  /*08c0*/  IMAD R12, R12, UR7, R3.reuse ;  /* 0x000000070c0c7c24 */ /* 0x100fe4000f8e0203 */
[--C-:B------:R-:W-:Y:S02]  /*08d0*/  IMAD R25, R24, UR7, R3.reuse ;  /* 0x0000000718197c24 */ /* 0x100fe4000f8e0203 */
[--C-:B------:R-:W-:Y:S02]  /*08e0*/  IMAD R23, R22, UR7, R3.reuse ;  /* 0x0000000716177c24 */ /* 0x100fe4000f8e0203 */
[----:B------:R-:W-:Y:S02]  /*08f0*/  IMAD R21, R20, UR7, R3 ;  /* 0x0000000714157c24 */ /* 0x000fe4000f8e0203 */
[----:B------:R-:W-:Y:S02]  /*0900*/  IMAD.MOV.U32 R11, RZ, RZ, -0x1 ;  /* 0xffffffffff0b7424 */ /* 0x000fe400078e00ff */
        /* <DEDUP_REMOVED lines=15> */
[----:B------:R-:W-:-:S07]  /*0a00*/  IMAD R32, R21, UR10, R4 ;  /* 0x0000000a15207c24 */ /* 0x000fce000f8e0204 */
.L_x_2:
[----:B------:R-:W-:-:S06]  /*0a10*/  IMAD.WIDE.U32 R24, R32, 0x4, R18 ;  /* 0x0000000420187825 */ /* 0x000fcc00078e0012 */
[----:B------:R-:W2:Y:S01]  /*0a20*/  LDG.E R25, desc[UR8][R24.64] ;  /* 0x0000000818197981 */ /* 0x000ea2000c1e1900 */
[----:B------:R-:W-:-:S05]  /*0a30*/  IMAD.WIDE.U32 R20, R10, 0x4, R18 ;  /* 0x000000040a147825 */ /* 0x000fca00078e0012 */
[----:B------:R0:W3:Y:S01]  /*0a40*/  LDG.E R36, desc[UR8][R20.64] ;  /* 0x0000000814247981 */ /* 0x0000e2000c1e1900 */
[----:B------:R-:W-:-:S06]  /*0a50*/  IMAD.WIDE.U32 R22, R13, 0x4, R18 ;  /* 0x000000040d167825 */ /* 0x000fcc00078e0012 */
[----:B------:R-:W4:Y:S01]  /*0a60*/  LDG.E R22, desc[UR8][R22.64] ;  /* 0x0000000816167981 */ /* 0x000f22000c1e1900 */
[----:B0-----:R-:W-:Y:S01]  /*0a70*/  IMAD.WIDE.U32 R20, R14, 0x4, R18 ;  /* 0x000000040e147825 */ /* 0x001fe200078e0012 */
[----:B--2---:R-:W-:-:S04]  /*0a80*/  FSETP.GT.AND P2, PT, R25, R34, PT ;  /* 0x000000221900720b */ /* 0x004fc80003f44000 */
[----:B------:R-:W-:Y:S02]  /*0a90*/  FSEL R25, R25, R34, P2 ;  /* 0x0000002219197208 */ /* 0x000fe40001000000 */
[----:B------:R0:W2:Y:S02]  /*0aa0*/  LDG.E R34, desc[UR8][R20.64] ;  /* 0x0000000814227981 */ /* 0x0000a4000c1e1900 */
[----:B---3--:R-:W-:-:S04]  /*0ab0*/  FSETP.GT.AND P1, PT, R36, R25, PT ;  /* 0x000000192400720b */ /* 0x008fc80003f24000 */
[----:B------:R-:W-:Y:S01]  /*0ac0*/  FSEL R36, R36, R25, P1 ;  /* 0x0000001924247208 */ /* 0x000fe20000800000 */
[----:B------:R-:W-:-:S03]  /*0ad0*/  IMAD.WIDE.U32 R24, R15, 0x4, R18 ;  /* 0x000000040f187825 */ /* 0x000fc600078e0012 */
[----:B----4-:R-:W-:-:S03]  /*0ae0*/  FSETP.GT.AND P4, PT, R22, R36, PT ;  /* 0x000000241600720b */ /* 0x010fc60003f84000 */
[----:B------:R-:W3:Y:S01]  /*0af0*/  LDG.E R24, desc[UR8][R24.64] ;  /* 0x0000000818187981 */ /* 0x000ee2000c1e1900 */
[----:B------:R-:W-:Y:S01]  /*0b00*/  FSEL R36, R22, R36, P4 ;  /* 0x0000002416247208 */ /* 0x000fe20002000000 */
[----:B------:R-:W-:-:S04]  /*0b10*/  IMAD.WIDE.U32 R22, R16, 0x4, R18 ;  /* 0x0000000410167825 */ /* 0x000fc800078e0012 */
[----:B0-----:R-:W-:Y:S02]  /*0b20*/  IMAD.WIDE.U32 R20, R17, 0x4, R18 ;  /* 0x0000000411147825 */ /* 0x001fe400078e0012 */
[----:B------:R-:W4:Y:S04]  /*0b30*/  LDG.E R22, desc[UR8][R22.64] ;  /* 0x0000000816167981 */ /* 0x000f28000c1e1900 */
[----:B------:R-:W5:Y:S01]  /*0b40*/  LDG.E R20, desc[UR8][R20.64] ;  /* 0x0000000814147981 */ /* 0x000f62000c1e1900 */
[----:B--2---:R-:W-:-:S04]  /*0b50*/  FSETP.GT.AND P3, PT, R34, R36, PT ;  /* 0x000000242200720b */ /* 0x004fc80003f64000 */
[----:B------:R-:W-:-:S04]  /*0b60*/  FSEL R34, R34, R36, P3 ;  /* 0x0000002422227208 */ /* 0x000fc80001800000 */
[----:B---3--:R-:W-:-:S04]  /*0b70*/  FSETP.GT.AND P6, PT, R24, R34, PT ;  /* 0x000000221800720b */ /* 0x008fc80003fc4000 */
[----:B------:R-:W-:Y:S01]  /*0b80*/  FSEL R34, R24, R34, P6 ;  /* 0x0000002218227208 */ /* 0x000fe20003000000 */
[----:B------:R-:W-:-:S03]  /*0b90*/  IMAD.WIDE.U32 R24, R27, 0x4, R18 ;  /* 0x000000041b187825 */ /* 0x000fc600078e0012 */
[----:B----4-:R-:W-:-:S03]  /*0ba0*/  FSETP.GT.AND P5, PT, R22, R34, PT ;  /* 0x000000221600720b */ /* 0x010fc60003fa4000 */
[----:B------:R-:W2:Y:S01]  /*0bb0*/  LDG.E R24, desc[UR8][R24.64] ;  /* 0x0000000818187981 */ /* 0x000ea2000c1e1900 */
[----:B------:R-:W-:Y:S01]  /*0bc0*/  FSEL R34, R22, R34, P5 ;  /* 0x0000002216227208 */ /* 0x000fe20002800000 */
[----:B------:R-:W-:-:S03]  /*0bd0*/  IMAD.WIDE.U32 R22, R29, 0x4, R18 ;  /* 0x000000041d167825 */ /* 0x000fc600078e0012 */
[----:B-----5:R-:W-:-:S03]  /*0be0*/  FSETP.GT.AND P0, PT, R20, R34, PT ;  /* 0x000000221400720b */ /* 0x020fc60003f04000 */
[----:B------:R-:W3:Y:S01]  /*0bf0*/  LDG.E R22, desc[UR8][R22.64] ;  /* 0x0000000816167981 */ /* 0x000ee2000c1e1900 */
[----:B------:R-:W-:Y:S01]  /*0c00*/  FSEL R34, R20, R34, P0 ;  /* 0x0000002214227208 */ /* 0x000fe20000000000 */
[----:B------:R-:W-:-:S06]  /*0c10*/  IMAD.WIDE.U32 R20, R31, 0x4, R18 ;  /* 0x000000041f147825 */ /* 0x000fcc00078e0012 */
[----:B------:R-:W4:Y:S01]  /*0c20*/  LDG.E R20, desc[UR8][R20.64] ;  /* 0x0000000814147981 */ /* 0x000f22000c1e1900 */
[C---:B------:R-:W-:Y:S01]  /*0c30*/  SEL R11, R26.reuse, R11, P2 ;  /* 0x0000000b1a0b7207 */ /* 0x040fe20001000000 */
[C---:B------:R-:W-:Y:S01]  /*0c40*/  @P1 VIADD R11, R26.reuse, 0x1 ;  /* 0x000000011a0b1836 */ /* 0x040fe20000000000 */
[----:B------:R-:W-:Y:S02]  /*0c50*/  @P4 IADD3 R11, PT, PT, R26, 0x2, RZ ;  /* 0x000000021a0b4810 */ /* 0x000fe40007ffe0ff */
[----:B--2---:R-:W-:-:S04]  /*0c60*/  FSETP.GT.AND P2, PT, R24, R34, PT ;  /* 0x000000221800720b */ /* 0x004fc80003f44000 */
[----:B------:R-:W-:Y:S01]  /*0c70*/  FSEL R34, R24, R34, P2 ;  /* 0x0000002218227208 */ /* 0x000fe20001000000 */
[----:B------:R-:W-:-:S03]  /*0c80*/  IMAD.WIDE.U32 R24, R33, 0x4, R18 ;  /* 0x0000000421187825 */ /* 0x000fc600078e0012 */
[----:B---3--:R-:W-:-:S03]  /*0c90*/  FSETP.GT.AND P1, PT, R22, R34, PT ;  /* 0x000000221600720b */ /* 0x008fc60003f24000 */
[----:B------:R-:W2:Y:S01]  /*0ca0*/  LDG.E R24, desc[UR8][R24.64] ;  /* 0x0000000818187981 */ /* 0x000ea2000c1e1900 */
[----:B------:R-:W-:Y:S01]  /*0cb0*/  FSEL R36, R22, R34, P1 ;  /* 0x0000002216247208 */ /* 0x000fe20000800000 */
[----:B------:R-:W-:-:S03]  /*0cc0*/  IMAD.WIDE.U32 R22, R35, 0x4, R18 ;  /* 0x0000000423167825 */ /* 0x000fc600078e0012 */
[CC--:B----4-:R-:W-:Y:S02]  /*0cd0*/  FSETP.GT.AND P4, PT, R20.reuse, R36.reuse, PT ;  /* 0x000000241400720b */ /* 0x0d0fe40003f84000 */
[----:B------:R0:W3:Y:S02]  /*0ce0*/  LDG.E R34, desc[UR8][R22.64] ;  /* 0x0000000816227981 */ /* 0x0000e4000c1e1900 */
[----:B------:R-:W-:Y:S01]  /*0cf0*/  FSEL R36, R20, R36, P4 ;  /* 0x0000002414247208 */ /* 0x000fe20002000000 */
[----:B------:R-:W-:-:S06]  /*0d00*/  IMAD.WIDE.U32 R20, R37, 0x4, R18 ;  /* 0x0000000425147825 */ /* 0x000fcc00078e0012 */
[----:B------:R-:W4:Y:S01]  /*0d10*/  LDG.E R20, desc[UR8][R20.64] ;  /* 0x0000000814147981 */ /* 0x000f22000c1e1900 */
[----:B------:R-:W-:Y:S02]  /*0d20*/  @P3 VIADD R11, R26, 0x3 ;  /* 0x000000031a0b3836 */ /* 0x000fe40000000000 */
[----:B0-----:R-:W-:Y:S01]  /*0d30*/  IMAD.WIDE.U32 R22, R12, 0x4, R18 ;  /* 0x000000040c167825 */ /* 0x001fe200078e0012 */
[----:B------:R-:W-:-:S05]  /*0d40*/  @P6 IADD3 R11, PT, PT, R26, 0x4, RZ ;  /* 0x000000041a0b6810 */ /* 0x000fca0007ffe0ff */
[----:B------:R-:W5:Y:S01]  /*0d50*/  LDG.E R22, desc[UR8][R22.64] ;  /* 0x0000000816167981 */ /* 0x000f62000c1e1900 */
[----:B------:R-:W-:Y:S01]  /*0d60*/  @P5 VIADD R11, R26, 0x5 ;  /* 0x000000051a0b5836 */ /* 0x000fe20000000000 */
        /* <DEDUP_REMOVED lines=8> */
[----:B------:R-:W-:-:S06]  /*0df0*/  IMAD.WIDE.U32 R20, R30, 0x4, R18 ;  /* 0x000000041e147825 */ /* 0x000fcc00078e0012 */
[----:B------:R0:W3:Y:S01]  /*0e00*/  LDG.E R20, desc[UR8][R20.64] ;  /* 0x0000000814147981 */ /* 0x0000e2000c1e1900 */
[----:B------:R-:W-:Y:S02]  /*0e10*/  @P0 IADD3 R11, PT, PT, R26, 0x6, RZ ;  /* 0x000000061a0b0810 */ /* 0x000fe40007ffe0ff */
[----:B-----5:R-:W-:Y:S01]  /*0e20*/  FSETP.GT.AND P0, PT, R22, R34, PT ;  /* 0x000000221600720b */ /* 0x020fe20003f04000 */
[----:B------:R-:W-:-:S03]  /*0e30*/  @P2 VIADD R11, R26, 0x7 ;  /* 0x000000071a0b2836 */ /* 0x000fc60000000000 */
[----:B------:R-:W-:Y:S01]  /*0e40*/  FSEL R23, R22, R34, P0 ;  /* 0x0000002216177208 */ /* 0x000fe20000000000 */
[C---:B------:R-:W-:Y:S02]  /*0e50*/  @P1 VIADD R11, R26.reuse, 0x8 ;  /* 0x000000081a0b1836 */ /* 0x040fe40000000000 */
[C---:B------:R-:W-:Y:S01]  /*0e60*/  @P4 VIADD R11, R26.reuse, 0x9 ;  /* 0x000000091a0b4836 */ /* 0x040fe20000000000 */
[C---:B------:R-:W-:Y:S02]  /*0e70*/  @P3 IADD3 R11, PT, PT, R26.reuse, 0xa, RZ ;  /* 0x0000000a1a0b3810 */ /* 0x040fe40007ffe0ff */
[C---:B------:R-:W-:Y:S02]  /*0e80*/  @P6 IADD3 R11, PT, PT, R26.reuse, 0xb, RZ ;  /* 0x0000000b1a0b6810 */ /* 0x040fe40007ffe0ff */
[C---:B------:R-:W-:Y:S01]  /*0e90*/  @P5 IADD3 R11, PT, PT, R26.reuse, 0xc, RZ ;  /* 0x0000000c1a0b5810 */ /* 0x040fe20007ffe0ff */
[----:B------:R-:W-:Y:S01]  /*0ea0*/  @P0 VIADD R11, R26, 0xd ;  /* 0x0000000d1a0b0836 */ /* 0x000fe20000000000 */
[----:B------:R-:W-:Y:S01]  /*0eb0*/  ULOP3.LUT UR6, UR4, 0xfffffff0, URZ, 0xc0, !UPT ;  /* 0xfffffff004067892 */ /* 0x000fe2000f8ec0ff */
[----:B------:R-:W-:Y:S01]  /*0ec0*/  IMAD.U32 R22, RZ, RZ, UR5 ;  /* 0x00000005ff167e24 */ /* 0x000fe2000f8e00ff */
[----:B0-----:R-:W-:-:S02]  /*0ed0*/  MOV R21, UR5 ;  /* 0x0000000500157c02 */ /* 0x001fc40008000f00 */
[----:B------:R-:W-:Y:S01]  /*0ee0*/  MOV R25, UR5 ;  /* 0x0000000500197c02 */ /* 0x000fe20008000f00 */
[C---:B------:R-:W-:Y:S01]  /*0ef0*/  IMAD R13, R22.reuse, 0x10, R13 ;  /* 0x00000010160d7824 */ /* 0x040fe200078e020d */
[C---:B------:R-:W-:Y:S01]  /*0f00*/  LEA R15, R22.reuse, R15, 0x4 ;  /* 0x0000000f160f7211 */ /* 0x040fe200078e20ff */
[----:B------:R-:W-:Y:S01]  /*0f10*/  IMAD R14, R21, 0x10, R14 ;  /* 0x00000010150e7824 */ /* 0x000fe200078e020e */
[----:B------:R-:W-:Y:S01]  /*0f20*/  LEA R10, R25, R10, 0x4 ;  /* 0x0000000a190a7211 */ /* 0x000fe200078e20ff */
[----:B------:R-:W-:Y:S01]  /*0f30*/  IMAD R16, R21, 0x10, R16 ;  /* 0x0000001015107824 */ /* 0x000fe200078e0210 */
[C---:B------:R-:W-:Y:S01]  /*0f40*/  LEA R17, R22.reuse, R17, 0x4 ;  /* 0x0000001116117211 */ /* 0x040fe200078e20ff */
[C---:B------:R-:W-:Y:S01]  /*0f50*/  IMAD R27, R22.reuse, 0x10, R27 ;  /* 0x00000010161b7824 */ /* 0x040fe200078e021b */
[C---:B------:R-:W-:Y:S01]  /*0f60*/  LEA R35, R22.reuse, R35, 0x4 ;  /* 0x0000002316237211 */ /* 0x040fe200078e20ff */
[C---:B------:R-:W-:Y:S01]  /*0f70*/  IMAD R31, R22.reuse, 0x10, R31 ;  /* 0x00000010161f7824 */ /* 0x040fe200078e021f */
[C---:B------:R-:W-:Y:S01]  /*0f80*/  LEA R37, R22.reuse, R37, 0x4 ;  /* 0x0000002516257211 */ /* 0x040fe200078e20ff */
[----:B------:R-:W-:Y:S01]  /*0f90*/  IMAD R33, R22, 0x10, R33 ;  /* 0x0000001016217824 */ /* 0x000fe200078e0221 */
[----:B------:R-:W-:Y:S01]  /*0fa0*/  LEA R28, R25, R28, 0x4 ;  /* 0x0000001c191c7211 */ /* 0x000fe200078e20ff */
[----:B------:R-:W-:Y:S01]  /*0fb0*/  IMAD R12, R21, 0x10, R12 ;  /* 0x00000010150c7824 */ /* 0x000fe200078e020c */
[----:B------:R-:W-:Y:S01]  /*0fc0*/  LEA R32, R25, R32, 0x4 ;  /* 0x0000002019207211 */ /* 0x000fe200078e20ff */
[----:B------:R-:W-:Y:S01]  /*0fd0*/  IMAD R30, R21, 0x10, R30 ;  /* 0x00000010151e7824 */ /* 0x000fe200078e021e */
[----:B--2---:R-:W-:-:S04]  /*0fe0*/  FSETP.GT.AND P2, PT, R24, R23, PT ;  /* 0x000000171800720b */ /* 0x004fc80003f44000 */
[----:B------:R-:W-:-:S04]  /*0ff0*/  FSEL R23, R24, R23, P2 ;  /* 0x0000001718177208 */ /* 0x000fc80001000000 */
[----:B---3--:R-:W-:-:S05]  /*1000*/  FSETP.GT.AND P1, PT, R20, R23, PT ;  /* 0x000000171400720b */ /* 0x008fca0003f24000 */
[----:B------:R-:W-:-:S08]  /*1010*/  @P2 VIADD R11, R26, 0xe ;  /* 0x0000000e1a0b2836 */ /* 0x000fd00000000000 */
[C---:B------:R-:W-:Y:S01]  /*1020*/  @P1 VIADD R11, R26.reuse, 0xf ;  /* 0x0000000f1a0b1836 */ /* 0x040fe20000000000 */
[----:B------:R-:W-:-:S04]  /*1030*/  IADD3 R26, PT, PT, R26, 0x10, RZ ;  /* 0x000000101a1a7810 */ /* 0x000fc80007ffe0ff */
[----:B------:R-:W-:Y:S02]  /*1040*/  ISETP.NE.AND P0, PT, R26, UR6, PT ;  /* 0x000000061a007c0c */ /* 0x000fe4000bf05270 */
[----:B------:R-:W-:Y:S02]  /*1050*/  MOV R24, UR5 ;  /* 0x0000000500187c02 */ /* 0x000fe40008000f00 */
[----:B------:R-:W-:Y:S02]  /*1060*/  FSEL R34, R20, R23, P1 ;  /* 0x0000001714227208 */ /* 0x000fe40000800000 */
[----:B------:R-:W-:-:S07]  /*1070*/  LEA R29, R24, R29, 0x4 ;  /* 0x0000001d181d7211 */ /* 0x000fce00078e20ff */
[----:B------:R-:W-:Y:S05]  /*1080*/  @P0 BRA `(.L_x_2) ;  /* 0xfffffff800600947 */ /* 0x000fea000383ffff */
[----:B------:R-:W-:-:S07]  /*1090*/  IMAD.U32 R10, RZ, RZ, UR6 ;  /* 0x00000006ff0a7e24 */ /* 0x000fce000f8e00ff */
.L_x_1:
[----:B------:R-:W-:-:S04]  /*10a0*/  ULOP3.LUT UR11, UR4, 0xf, URZ, 0xc0, !UPT ;  /* 0x0000000f040b7892 */ /* 0x000fc8000f8ec0ff */
[----:B------:R-:W-:-:S09]  /*10b0*/  UISETP.NE.AND UP0, UPT, UR11, URZ, UPT ;  /* 0x000000ff0b00728c */ /* 0x000fd2000bf05270 */
[----:B------:R-:W-:Y:S05]  /*10c0*/  BRA.U !UP0, `(.L_x_0) ;  /* 0x0000000508987547 */ /* 0x000fea000b800000 */
[----:B------:R-:W-:Y:S01]  /*10d0*/  UISETP.GE.U32.AND UP0, UPT, UR11, 0x8, UPT ;  /* 0x000000080b00788c */ /* 0x000fe2000bf06070 */
[----:B------:R-:W-:Y:S01]  /*10e0*/  IMAD R24, R3, UR10, R4 ;  /* 0x0000000a03187c24 */ /* 0x000fe2000f8e0204 */
[----:B------:R-:W-:Y:S01]  /*10f0*/  ULOP3.LUT UR6, UR4, 0x7, URZ, 0xc0, !UPT ;  /* 0x0000000704067892 */ /* 0x000fe2000f8ec0ff */
[----:B------:R-:W-:-:S03]  /*1100*/  IADD3 R25, PT, PT, R5, 0x5, RZ ;  /* 0x0000000505197810 */ /* 0x000fc60007ffe0ff */
[----:B------:R-:W-:-:S03]  /*1110*/  UISETP.NE.AND UP1, UPT, UR6, URZ, UPT ;  /* 0x000000ff0600728c */ /* 0x000fc6000bf25270 */
[----:B------:R-:W-:Y:S08]  /*1120*/  BRA.U !UP0, `(.L_x_3) ;  /* 0x0000000108c87547 */ /* 0x000ff0000b800000 */
[----:B------:R-:W-:-:S04]  /*1130*/  IMAD.IADD R13, R10, 0x1, R25 ;  /* 0x000000010a0d7824 */ /* 0x000fc800078e0219 */
[----:B------:R-:W-:-:S04]  /*1140*/  IMAD R13, R13, UR5, R24 ;  /* 0x000000050d0d7c24 */ /* 0x000fc8000f8e0218 */
[C---:B------:R-:W-:Y:S01]  /*1150*/  IMAD.WIDE.U32 R16, R13.reuse, 0x4, R18 ;  /* 0x000000040d107825 */ /* 0x040fe200078e0012 */
[----:B------:R-:W-:-:S04]  /*1160*/  IADD3 R13, PT, PT, R13, UR5, RZ ;  /* 0x000000050d0d7c10 */ /* 0x000fc8000fffe0ff */
[----:B------:R0:W2:Y:S01]  /*1170*/  LDG.E R27, desc[UR8][R16.64] ;  /* 0x00000008101b7981 */ /* 0x0000a2000c1e1900 */
[----:B------:R-:W-:-:S04]  /*1180*/  IMAD.WIDE.U32 R20, R13, 0x4, R18 ;  /* 0x000000040d147825 */ /* 0x000fc800078e0012 */
[----:B------:R-:W-:Y:S01]  /*1190*/  VIADD R13, R13, UR5 ;  /* 0x000000050d0d7c36 */ /* 0x000fe20008000000 */
[----:B------:R1:W3:Y:S03]  /*11a0*/  LDG.E R26, desc[UR8][R20.64] ;  /* 0x00000008141a7981 */ /* 0x0002e6000c1e1900 */
[C---:B------:R-:W-:Y:S01]  /*11b0*/  IMAD.WIDE.U32 R22, R13.reuse, 0x4, R18 ;  /* 0x000000040d167825 */ /* 0x040fe200078e0012 */
[----:B------:R-:W-:-:S04]  /*11c0*/  IADD3 R15, PT, PT, R13, UR5, RZ ;  /* 0x000000050d0f7c10 */ /* 0x000fc8000fffe0ff */
[----:B------:R4:W5:Y:S01]  /*11d0*/  LDG.E R28, desc[UR8][R22.64] ;  /* 0x00000008161c7981 */ /* 0x000962000c1e1900 */
[----:B------:R-:W-:-:S04]  /*11e0*/  IMAD.WIDE.U32 R12, R15, 0x4, R18 ;  /* 0x000000040f0c7825 */ /* 0x000fc800078e0012 */
[----:B------:R-:W-:Y:S02]  /*11f0*/  VIADD R29, R15, UR5 ;  /* 0x000000050f1d7c36 */ /* 0x000fe40008000000 */
[----:B------:R-:W5:Y:S02]  /*1200*/  LDG.E R12, desc[UR8][R12.64] ;  /* 0x000000080c0c7981 */ /* 0x000f64000c1e1900 */
[C---:B------:R-:W-:Y:S01]  /*1210*/  IMAD.WIDE.U32 R14, R29.reuse, 0x4, R18 ;  /* 0x000000041d0e7825 */ /* 0x040fe200078e0012 */
[----:B------:R-:W-:-:S05]  /*1220*/  IADD3 R29, PT, PT, R29, UR5, RZ ;  /* 0x000000051d1d7c10 */ /* 0x000fca000fffe0ff */
[----:B------:R-:W5:Y:S01]  /*1230*/  LDG.E R15, desc[UR8][R14.64] ;  /* 0x000000080e0f7981 */ /* 0x000f62000c1e1900 */
[----:B0-----:R-:W-:-:S04]  /*1240*/  IMAD.WIDE.U32 R16, R29, 0x4, R18 ;  /* 0x000000041d107825 */ /* 0x001fc800078e0012 */
[----:B------:R-:W-:Y:S02]  /*1250*/  VIADD R29, R29, UR5 ;  /* 0x000000051d1d7c36 */ /* 0x000fe40008000000 */
[----:B------:R-:W5:Y:S02]  /*1260*/  LDG.E R17, desc[UR8][R16.64] ;  /* 0x0000000810117981 */ /* 0x000f64000c1e1900 */
[C---:B-1----:R-:W-:Y:S01]  /*1270*/  IMAD.WIDE.U32 R20, R29.reuse, 0x4, R18 ;  /* 0x000000041d147825 */ /* 0x042fe200078e0012 */
[----:B----4-:R-:W-:-:S05]  /*1280*/  IADD3 R23, PT, PT, R29, UR5, RZ ;  /* 0x000000051d177c10 */ /* 0x010fca000fffe0ff */
[----:B------:R-:W4:Y:S01]  /*1290*/  LDG.E R21, desc[UR8][R20.64] ;  /* 0x0000000814157981 */ /* 0x000f22000c1e1900 */
[----:B------:R-:W-:-:S06]  /*12a0*/  IMAD.WIDE.U32 R22, R23, 0x4, R18 ;  /* 0x0000000417167825 */ /* 0x000fcc00078e0012 */
[----:B------:R-:W4:Y:S01]  /*12b0*/  LDG.E R23, desc[UR8][R22.64] ;  /* 0x0000000816177981 */ /* 0x000f22000c1e1900 */
[----:B--2---:R-:W-:-:S04]  /*12c0*/  FSETP.GT.AND P2, PT, R27, R34, PT ;  /* 0x000000221b00720b */ /* 0x004fc80003f44000 */
[----:B------:R-:W-:Y:S02]  /*12d0*/  FSEL R27, R27, R34, P2 ;  /* 0x000000221b1b7208 */ /* 0x000fe40001000000 */
[----:B------:R-:W-:Y:S02]  /*12e0*/  SEL R11, R10, R11, P2 ;  /* 0x0000000b0a0b7207 */ /* 0x000fe40001000000 */
[----:B---3--:R-:W-:-:S04]  /*12f0*/  FSETP.GT.AND P3, PT, R26, R27, PT ;  /* 0x0000001b1a00720b */ /* 0x008fc80003f64000 */
[----:B------:R-:W-:-:S04]  /*1300*/  FSEL R27, R26, R27, P3 ;  /* 0x0000001b1a1b7208 */ /* 0x000fc80001800000 */
[----:B-----5:R-:W-:-:S04]  /*1310*/  FSETP.GT.AND P4, PT, R28, R27, PT ;  /* 0x0000001b1c00720b */ /* 0x020fc80003f84000 */
[----:B------:R-:W-:Y:S01]  /*1320*/  FSEL R27, R28, R27, P4 ;  /* 0x0000001b1c1b7208 */ /* 0x000fe20002000000 */
[----:B------:R-:W-:-:S03]  /*1330*/  @P3 VIADD R11, R10, 0x1 ;  /* 0x000000010a0b3836 */ /* 0x000fc60000000000 */
[----:B------:R-:W-:-:S04]  /*1340*/  FSETP.GT.AND P5, PT, R12, R27, PT ;  /* 0x0000001b0c00720b */ /* 0x000fc80003fa4000 */
[----:B------:R-:W-:Y:S02]  /*1350*/  FSEL R12, R12, R27, P5 ;  /* 0x0000001b0c0c7208 */ /* 0x000fe40002800000 */
[----:B------:R-:W-:Y:S02]  /*1360*/  @P4 IADD3 R11, PT, PT, R10, 0x2, RZ ;  /* 0x000000020a0b4810 */ /* 0x000fe40007ffe0ff */
[----:B------:R-:W-:-:S04]  /*1370*/  FSETP.GT.AND P1, PT, R15, R12, PT ;  /* 0x0000000c0f00720b */ /* 0x000fc80003f24000 */
[----:B------:R-:W-:Y:S01]  /*1380*/  FSEL R12, R15, R12, P1 ;  /* 0x0000000c0f0c7208 */ /* 0x000fe20000800000 */
[----:B------:R-:W-:-:S03]  /*1390*/  @P5 VIADD R11, R10, 0x3 ;  /* 0x000000030a0b5836 */ /* 0x000fc60000000000 */
[----:B------:R-:W-:-:S04]  /*13a0*/  FSETP.GT.AND P0, PT, R17, R12, PT ;  /* 0x0000000c1100720b */ /* 0x000fc80003f04000 */
[----:B------:R-:W-:Y:S02]  /*13b0*/  FSEL R12, R17, R12, P0 ;  /* 0x0000000c110c7208 */ /* 0x000fe40000000000 */
[----:B------:R-:W-:Y:S02]  /*13c0*/  @P1 IADD3 R11, PT, PT, R10, 0x4, RZ ;  /* 0x000000040a0b1810 */ /* 0x000fe40007ffe0ff */
[----:B----4-:R-:W-:-:S04]  /*13d0*/  FSETP.GT.AND P2, PT, R21, R12, PT ;  /* 0x0000000c1500720b */ /* 0x010fc80003f44000 */
[----:B------:R-:W-:Y:S01]  /*13e0*/  FSEL R12, R21, R12, P2 ;  /* 0x0000000c150c7208 */ /* 0x000fe20001000000 */
[----:B------:R-:W-:-:S03]  /*13f0*/  @P0 VIADD R11, R10, 0x5 ;  /* 0x000000050a0b0836 */ /* 0x000fc60000000000 */
[----:B------:R-:W-:-:S04]  /*1400*/  FSETP.GT.AND P3, PT, R23, R12, PT ;  /* 0x0000000c1700720b */ /* 0x000fc80003f64000 */
[----:B------:R-:W-:Y:S02]  /*1410*/  FSEL R34, R23, R12, P3 ;  /* 0x0000000c17227208 */ /* 0x000fe40001800000 */
[----:B------:R-:W-:-:S07]  /*1420*/  @P2 IADD3 R11, PT, PT, R10, 0x6, RZ ;  /* 0x000000060a0b2810 */ /* 0x000fce0007ffe0ff */
[C---:B------:R-:W-:Y:S01]  /*1430*/  @P3 VIADD R11, R10.reuse, 0x7 ;  /* 0x000000070a0b3836 */ /* 0x040fe20000000000 */
[----:B------:R-:W-:-:S07]  /*1440*/  IADD3 R10, PT, PT, R10, 0x8, RZ ;  /* 0x000000080a0a7810 */ /* 0x000fce0007ffe0ff */
.L_x_3:
[----:B------:R-:W-:Y:S05]  /*1450*/  BRA.U !UP1, `(.L_x_0) ;  /* 0x0000000109b47547 */ /* 0x000fea000b800000 */
[----:B------:R-:W-:Y:S02]  /*1460*/  UISETP.GE.U32.AND UP0, UPT, UR6, 0x4, UPT ;  /* 0x000000040600788c */ /* 0x000fe4000bf06070 */
[----:B------:R-:W-:-:S04]  /*1470*/  ULOP3.LUT UR4, UR4, 0x3, URZ, 0xc0, !UPT ;  /* 0x0000000304047892 */ /* 0x000fc8000f8ec0ff */
[----:B------:R-:W-:-:S03]  /*1480*/  UISETP.NE.AND UP1, UPT, UR4, URZ, UPT ;  /* 0x000000ff0400728c */ /* 0x000fc6000bf25270 */
[----:B------:R-:W-:Y:S08]  /*1490*/  BRA.U !UP0, `(.L_x_4) ;  /* 0x0000000108687547 */ /* 0x000ff0000b800000 */
[----:B------:R-:W-:-:S04]  /*14a0*/  IMAD.IADD R25, R10, 0x1, R25 ;  /* 0x000000010a197824 */ /* 0x000fc800078e0219 */
[----:B------:R-:W-:-:S04]  /*14b0*/  IMAD R25, R25, UR5, R24 ;  /* 0x0000000519197c24 */ /* 0x000fc8000f8e0218 */
[C---:B------:R-:W-:Y:S01]  /*14c0*/  IMAD.WIDE.U32 R12, R25.reuse, 0x4, R18 ;  /* 0x00000004190c7825 */ /* 0x040fe200078e0012 */
[----:B------:R-:W-:-:S05]  /*14d0*/  IADD3 R25, PT, PT, R25, UR5, RZ ;  /* 0x0000000519197c10 */ /* 0x000fca000fffe0ff */
[----:B------:R-:W2:Y:S01]  /*14e0*/  LDG.E R13, desc[UR8][R12.64] ;  /* 0x000000080c0d7981 */ /* 0x000ea2000c1e1900 */
[----:B------:R-:W-:-:S04]  /*14f0*/  IMAD.WIDE.U32 R14, R25, 0x4, R18 ;  /* 0x00000004190e7825 */ /* 0x000fc800078e0012 */
[----:B------:R-:W-:Y:S02]  /*1500*/  VIADD R25, R25, UR5 ;  /* 0x0000000519197c36 */ /* 0x000fe40008000000 */
[----:B------:R-:W3:Y:S02]  /*1510*/  LDG.E R15, desc[UR8][R14.64] ;  /* 0x000000080e0f7981 */ /* 0x000ee4000c1e1900 */
[C---:B------:R-:W-:Y:S01]  /*1520*/  IMAD.WIDE.U32 R16, R25.reuse, 0x4, R18 ;  /* 0x0000000419107825 */ /* 0x040fe200078e0012 */
[----:B------:R-:W-:-:S05]  /*1530*/  IADD3 R21, PT, PT, R25, UR5, RZ ;  /* 0x0000000519157c10 */ /* 0x000fca000fffe0ff */
[----:B------:R-:W4:Y:S01]  /*1540*/  LDG.E R17, desc[UR8][R16.64] ;  /* 0x0000000810117981 */ /* 0x000f22000c1e1900 */
[----:B------:R-:W-:-:S06]  /*1550*/  IMAD.WIDE.U32 R20, R21, 0x4, R18 ;  /* 0x0000000415147825 */ /* 0x000fcc00078e0012 */
[----:B------:R-:W5:Y:S01]  /*1560*/  LDG.E R21, desc[UR8][R20.64] ;  /* 0x0000000814157981 */ /* 0x000f62000c1e1900 */
[----:B--2---:R-:W-:-:S04]  /*1570*/  FSETP.GT.AND P0, PT, R13, R34, PT ;  /* 0x000000220d00720b */ /* 0x004fc80003f04000 */
[----:B------:R-:W-:Y:S02]  /*1580*/  FSEL R34, R13, R34, P0 ;  /* 0x000000220d227208 */ /* 0x000fe40000000000 */
[----:B------:R-:W-:Y:S02]  /*1590*/  SEL R11, R10, R11, P0 ;  /* 0x0000000b0a0b7207 */ /* 0x000fe40000000000 */
[----:B---3--:R-:W-:-:S04]  /*15a0*/  FSETP.GT.AND P1, PT, R15, R34, PT ;  /* 0x000000220f00720b */ /* 0x008fc80003f24000 */
[----:B------:R-:W-:-:S04]  /*15b0*/  FSEL R34, R15, R34, P1 ;  /* 0x000000220f227208 */ /* 0x000fc80000800000 */
[----:B----4-:R-:W-:-:S04]  /*15c0*/  FSETP.GT.AND P2, PT, R17, R34, PT ;  /* 0x000000221100720b */ /* 0x010fc80003f44000 */
[----:B------:R-:W-:Y:S01]  /*15d0*/  FSEL R34, R17, R34, P2 ;  /* 0x0000002211227208 */ /* 0x000fe20001000000 */
[----:B------:R-:W-:-:S03]  /*15e0*/  @P1 VIADD R11, R10, 0x1 ;  /* 0x000000010a0b1836 */ /* 0x000fc60000000000 */
[----:B-----5:R-:W-:-:S04]  /*15f0*/  FSETP.GT.AND P3, PT, R21, R34, PT ;  /* 0x000000221500720b */ /* 0x020fc80003f64000 */
[----:B------:R-:W-:Y:S02]  /*1600*/  FSEL R34, R21, R34, P3 ;  /* 0x0000002215227208 */ /* 0x000fe40001800000 */
[----:B------:R-:W-:-:S07]  /*1610*/  @P2 IADD3 R11, PT, PT, R10, 0x2, RZ ;  /* 0x000000020a0b2810 */ /* 0x000fce0007ffe0ff */
[C---:B------:R-:W-:Y:S01]  /*1620*/  @P3 VIADD R11, R10.reuse, 0x3 ;  /* 0x000000030a0b3836 */ /* 0x040fe20000000000 */
[----:B------:R-:W-:-:S07]  /*1630*/  IADD3 R10, PT, PT, R10, 0x4, RZ ;  /* 0x000000040a0a7810 */ /* 0x000fce0007ffe0ff */
.L_x_4:
[----:B------:R-:W-:Y:S05]  /*1640*/  BRA.U !UP1, `(.L_x_0) ;  /* 0x0000000109387547 */ /* 0x000fea000b800000 */
[----:B------:R-:W-:Y:S01]  /*1650*/  IADD3 R12, PT, PT, R10, 0x5, R5 ;  /* 0x000000050a0c7810 */ /* 0x000fe20007ffe005 */
[----:B------:R-:W-:-:S04]  /*1660*/  UIADD3 UR4, UPT, UPT, -UR4, URZ, URZ ;  /* 0x000000ff04047290 */ /* 0x000fc8000fffe1ff */
[----:B------:R-:W-:-:S04]  /*1670*/  IMAD R3, R12, UR7, R3 ;  /* 0x000000070c037c24 */ /* 0x000fc8000f8e0203 */
[----:B------:R-:W-:-:S07]  /*1680*/  IMAD R3, R3, UR10, R4 ;  /* 0x0000000a03037c24 */ /* 0x000fce000f8e0204 */
.L_x_5:
[----:B------:R-:W-:-:S06]  /*1690*/  IMAD.WIDE.U32 R4, R3, 0x4, R18 ;  /* 0x0000000403047825 */ /* 0x000fcc00078e0012 */
[----:B------:R-:W2:Y:S01]  /*16a0*/  LDG.E R5, desc[UR8][R4.64] ;  /* 0x0000000804057981 */ /* 0x000ea2000c1e1900 */
[----:B------:R-:W-:Y:S01]  /*16b0*/  UIADD3 UR4, UPT, UPT, UR4, 0x1, URZ ;  /* 0x0000000104047890 */ /* 0x000fe2000fffe0ff */
[----:B------:R-:W-:-:S03]  /*16c0*/  VIADD R3, R3, UR5 ;  /* 0x0000000503037c36 */ /* 0x000fc60008000000 */
[----:B------:R-:W-:Y:S01]  /*16d0*/  UISETP.NE.AND UP0, UPT, UR4, URZ, UPT ;  /* 0x000000ff0400728c */ /* 0x000fe2000bf05270 */
[----:B--2---:R-:W-:-:S04]  /*16e0*/  FSETP.GT.AND P0, PT, R5, R34, PT ;  /* 0x000000220500720b */ /* 0x004fc80003f04000 */
[C---:B------:R-:W-:Y:S02]  /*16f0*/  SEL R11, R10.reuse, R11, P0 ;  /* 0x0000000b0a0b7207 */ /* 0x040fe40000000000 */
[----:B------:R-:W-:Y:S02]  /*1700*/  FSEL R34, R5, R34, P0 ;  /* 0x0000002205227208 */ /* 0x000fe40000000000 */
[----:B------:R-:W-:Y:S01]  /*1710*/  IADD3 R10, PT, PT, R10, 0x1, RZ ;  /* 0x000000010a0a7810 */ /* 0x000fe20007ffe0ff */
[----:B------:R-:W-:Y:S06]  /*1720*/  BRA.U UP0, `(.L_x_5) ;  /* 0xfffffffd00d87547 */ /* 0x000fec000b83ffff */
.L_x_0:
[----:B------:R-:W-:Y:S01]  /*1730*/  I2FP.F32.U32 R3, UR10 ;  /* 0x0000000a00037c45 */ /* 0x000fe20008201000 */
[----:B------:R-:W-:Y:S03]  /*1740*/  BSSY.RECONVERGENT B0, `(.L_x_6) ;  /* 0x000000c000007945 */ /* 0x000fe60003800200 */
[----:B------:R-:W0:Y:S08]  /*1750*/  MUFU.RCP R4, R3 ;  /* 0x0000000300047308 */ /* 0x000e300000001000 */
[----:B------:R-:W1:Y:S01]  /*1760*/  FCHK P0, R0, R3 ;  /* 0x0000000300007302 */ /* 0x000e620000000000 */
[----:B0-----:R-:W-:-:S04]  /*1770*/  FFMA R5, -R3, R4, 1 ;  /* 0x3f80000003057423 */ /* 0x001fc80000000104 */
[----:B------:R-:W-:-:S04]  /*1780*/  FFMA R5, R4, R5, R4 ;  /* 0x0000000504057223 */ /* 0x000fc80000000004 */
[----:B------:R-:W-:-:S04]  /*1790*/  FFMA R4, R0, R5, RZ ;  /* 0x0000000500047223 */ /* 0x000fc800000000ff */
[----:B------:R-:W-:-:S04]  /*17a0*/  FFMA R10, -R3, R4, R0 ;  /* 0x00000004030a7223 */ /* 0x000fc80000000100 */
[----:B------:R-:W-:Y:S01]  /*17b0*/  FFMA R4, R5, R10, R4 ;  /* 0x0000000a05047223 */ /* 0x000fe20000000004 */
[----:B-1----:R-:W-:Y:S06]  /*17c0*/  @!P0 BRA `(.L_x_7) ;  /* 0x00000000000c8947 */ /* 0x002fec0003800000 */
[----:B------:R-:W-:-:S07]  /*17d0*/  MOV R10, 0x17f0 ;  /* 0x000017f0000a7802 */ /* 0x000fce0000000f00 */
[----:B------:R-:W-:Y:S05]  /*17e0*/  CALL.REL.NOINC `($__internal_0_$__cuda_sm3x_div_rn_noftz_f32_slowpath) ;  /* 0x0000000000b47944 */ /* 0x000fea0003c00000 */
[----:B------:R-:W-:-:S07]  /*17f0*/  IMAD.MOV.U32 R4, RZ, RZ, R0 ;  /* 0x000000ffff047224 */ /* 0x000fce00078e0000 */
.L_x_7:
[----:B------:R-:W-:Y:S05]  /*1800*/  BSYNC.RECONVERGENT B0 ;  /* 0x0000000000007941 */ /* 0x000fea0003800200 */
.L_x_6:
[----:B------:R-:W-:Y:S01]  /*1810*/  F2F.F64.F32 R4, R4 ;  /* 0x0000000400047310 */ /* 0x000fe20000201800 */
[----:B------:R-:W0:Y:S01]  /*1820*/  LDCU UR4, c[0x0][0x3b8] ;  /* 0x00007700ff0477ac */ /* 0x000e220008000800 */
[----:B------:R-:W1:Y:S01]  /*1830*/  LDC.64 R12, c[0x0][0x390] ;  /* 0x0000e400ff0c7b82 */ /* 0x000e620000000a00 */
[----:B------:R-:W-:Y:S01]  /*1840*/  SHF.L.U32 R3, R7, 0x2, RZ ;  /* 0x0000000207037819 */ /* 0x000fe200000006ff */
[----:B------:R-:W-:Y:S04]  /*1850*/  BSSY.RECONVERGENT B0, `(.L_x_8) ;  /* 0x0000013000007945 */ /* 0x000fe80003800200 */
[----:B------:R-:W2:Y:S01]  /*1860*/  F2F.F64.F32 R14, R8 ;  /* 0x00000008000e7310 */ /* 0x000ea20000201800 */
[----:B0-----:R-:W-:Y:S01]  /*1870*/  I2FP.F32.U32 R19, UR4 ;  /* 0x0000000400137c45 */ /* 0x001fe20008201000 */
[----:B--2---:R-:W-:-:S06]  /*1880*/  DFMA R16, R14, -0.5, R4 ;  /* 0xbfe000000e10782b */ /* 0x004fcc0000000004 */
[----:B------:R-:W0:Y:S01]  /*1890*/  MUFU.RCP R0, R19 ;  /* 0x0000001300007308 */ /* 0x000e220000001000 */
[----:B-1----:R-:W-:-:S07]  /*18a0*/  IMAD.WIDE R12, R3, 0x4, R12 ;  /* 0x00000004030c7825 */ /* 0x002fce00078e020c */
[----:B------:R-:W1:Y:S08]  /*18b0*/  FCHK P0, R2, R19 ;  /* 0x0000001302007302 */ /* 0x000e700000000000 */
[----:B------:R-:W2:Y:S01]  /*18c0*/  F2F.F32.F64 R17, R16 ;  /* 0x0000001000117310 */ /* 0x000ea20000301000 */
[----:B0-----:R-:W-:-:S04]  /*18d0*/  FFMA R3, -R19, R0, 1 ;  /* 0x3f80000013037423 */ /* 0x001fc80000000100 */
[----:B------:R-:W-:-:S04]  /*18e0*/  FFMA R3, R0, R3, R0 ;  /* 0x0000000300037223 */ /* 0x000fc80000000000 */
[----:B------:R-:W-:-:S04]  /*18f0*/  FFMA R0, R2, R3, RZ ;  /* 0x0000000302007223 */ /* 0x000fc800000000ff */
[----:B------:R-:W-:Y:S01]  /*1900*/  FFMA R8, -R19, R0, R2 ;  /* 0x0000000013087223 */ /* 0x000fe20000000102 */
[----:B--2---:R0:W-:Y:S03]  /*1910*/  STG.E desc[UR8][R12.64], R17 ;  /* 0x000000110c007986 */ /* 0x0041e6000c101908 */
[----:B------:R-:W-:Y:S01]  /*1920*/  FFMA R0, R3, R8, R0 ;  /* 0x0000000803007223 */ /* 0x000fe20000000000 */
[----:B-1----:R-:W-:Y:S06]  /*1930*/  @!P0 BRA `(.L_x_9) ;  /* 0x0000000000108947 */ /* 0x002fec0003800000 */
[----:B------:R-:W-:Y:S01]  /*1940*/  IMAD.MOV.U32 R0, RZ, RZ, R2 ;  /* 0x000000ffff007224 */ /* 0x000fe200078e0002 */
[----:B------:R-:W-:Y:S02]  /*1950*/  MOV R3, R19 ;  /* 0x0000001300037202 */ /* 0x000fe40000000f00 */
[----:B------:R-:W-:-:S07]  /*1960*/  MOV R10, 0x1980 ;  /* 0x00001980000a7802 */ /* 0x000fce0000000f00 */
[----:B0-----:R-:W-:Y:S05]  /*1970*/  CALL.REL.NOINC `($__internal_0_$__cuda_sm3x_div_rn_noftz_f32_slowpath) ;  /* 0x0000000000507944 */ /* 0x001fea0003c00000 */
.L_x_9:
[----:B------:R-:W-:Y:S05]  /*1980*/  BSYNC.RECONVERGENT B0 ;  /* 0x0000000000007941 */ /* 0x000fea0003800200 */
.L_x_8:
[----:B------:R-:W-:Y:S01]  /*1990*/  F2F.F64.F32 R2, R0 ;  /* 0x0000000000027310 */ /* 0x000fe20000201800 */
[----:B0-----:R-:W0:Y:S01]  /*19a0*/  LDC.64 R16, c[0x0][0x398] ;  /* 0x0000e600ff107b82 */ /* 0x001e220000000a00 */
[----:B------:R-:W-:Y:S01]  /*19b0*/  DFMA R14, R14, 0.5, R4 ;  /* 0x3fe000000e0e782b */ /* 0x000fe20000000004 */
[----:B------:R-:W-:-:S05]  /*19c0*/  FMUL R21, R6, R34 ;  /* 0x0000002206157220 */ /* 0x000fca0000400000 */
[----:B------:R-:W1:Y:S01]  /*19d0*/  F2F.F64.F32 R8, R9 ;  /* 0x0000000900087310 */ /* 0x000e620000201800 */
[----:B------:R-:W2:Y:S07]  /*19e0*/  LDC.64 R18, c[0x0][0x3a0] ;  /* 0x0000e800ff127b82 */ /* 0x000eae0000000a00 */
[----:B------:R-:W3:Y:S01]  /*19f0*/  F2F.F32.F64 R15, R14 ;  /* 0x0000000e000f7310 */ /* 0x000ee20000301000 */
[C-C-:B-1----:R-:W-:Y:S02]  /*1a00*/  DFMA R4, R8.reuse, -0.5, R2.reuse ;  /* 0xbfe000000804782b */ /* 0x142fe40000000002 */
[----:B------:R-:W-:Y:S01]  /*1a10*/  DFMA R2, R8, 0.5, R2 ;  /* 0x3fe000000802782b */ /* 0x000fe20000000002 */
[C---:B0-----:R-:W-:Y:S01]  /*1a20*/  IMAD.WIDE R16, R7.reuse, 0x4, R16 ;  /* 0x0000000407107825 */ /* 0x041fe200078e0210 */
[----:B---3--:R-:W-:Y:S06]  /*1a30*/  STG.E desc[UR8][R12.64+0x8], R15 ;  /* 0x0000080f0c007986 */ /* 0x008fec000c101908 */
[----:B------:R-:W0:Y:S01]  /*1a40*/  F2F.F32.F64 R5, R4 ;  /* 0x0000000400057310 */ /* 0x000e220000301000 */
[----:B--2---:R-:W-:-:S07]  /*1a50*/  IMAD.WIDE R6, R7, 0x4, R18 ;  /* 0x0000000407067825 */ /* 0x004fce00078e0212 */
[----:B------:R-:W1:Y:S01]  /*1a60*/  F2F.F32.F64 R3, R2 ;  /* 0x0000000200037310 */ /* 0x000e620000301000 */
[----:B0-----:R-:W-:Y:S04]  /*1a70*/  STG.E desc[UR8][R12.64+0x4], R5 ;  /* 0x000004050c007986 */ /* 0x001fe8000c101908 */
[----:B-1----:R-:W-:Y:S04]  /*1a80*/  STG.E desc[UR8][R12.64+0xc], R3 ;  /* 0x00000c030c007986 */ /* 0x002fe8000c101908 */
[----:B------:R-:W-:Y:S04]  /*1a90*/  STG.E desc[UR8][R16.64], R21 ;  /* 0x0000001510007986 */ /* 0x000fe8000c101908 */
[----:B------:R-:W-:Y:S01]  /*1aa0*/  STG.E desc[UR8][R6.64], R11 ;  /* 0x0000000b06007986 */ /* 0x000fe2000c101908 */
[----:B------:R-:W-:Y:S05]  /*1ab0*/  EXIT ;  /* 0x000000000000794d */ /* 0x000fea0003800000 */
        .weak           $__internal_0_$__cuda_sm3x_div_rn_noftz_f32_slowpath
        .type           $__internal_0_$__cuda_sm3x_div_rn_noftz_f32_slowpath,@function
        .size           $__internal_0_$__cuda_sm3x_div_rn_noftz_f32_slowpath,(.L_x_22 - $__internal_0_$__cuda_sm3x_div_rn_noftz_f32_slowpath)
$__internal_0_$__cuda_sm3x_div_rn_noftz_f32_slowpath:
[----:B------:R-:W-:Y:S01]  /*1ac0*/  SHF.R.U32.HI R17, RZ, 0x17, R3 ;  /* 0x00000017ff117819 */ /* 0x000fe20000011603 */
[----:B------:R-:W-:Y:S01]  /*1ad0*/  BSSY.RECONVERGENT B1, `(.L_x_10) ;  /* 0x0000062000017945 */ /* 0x000fe20003800200 */
[----:B------:R-:W-:Y:S02]  /*1ae0*/  SHF.R.U32.HI R16, RZ, 0x17, R0 ;  /* 0x00000017ff107819 */ /* 0x000fe40000011600 */
[----:B------:R-:W-:Y:S02]  /*1af0*/  LOP3.LUT R22, R17, 0xff, RZ, 0xc0, !PT ;  /* 0x000000ff11167812 */ /* 0x000fe400078ec0ff */
[----:B------:R-:W-:-:S03]  /*1b00*/  LOP3.LUT R20, R16, 0xff, RZ, 0xc0, !PT ;  /* 0x000000ff10147812 */ /* 0x000fc600078ec0ff */
[----:B------:R-:W-:Y:S01]  /*1b10*/  VIADD R18, R22, 0xffffffff ;  /* 0xffffffff16127836 */ /* 0x000fe20000000000 */
[----:B------:R-:W-:-:S04]  /*1b20*/  IADD3 R17, PT, PT, R20, -0x1, RZ ;  /* 0xffffffff14117810 */ /* 0x000fc80007ffe0ff */
[----:B------:R-:W-:-:S04]  /*1b30*/  ISETP.GT.U32.AND P0, PT, R18, 0xfd, PT ;  /* 0x000000fd1200780c */ /* 0x000fc80003f04070 */
[----:B------:R-:W-:-:S13]  /*1b40*/  ISETP.GT.U32.OR P0, PT, R17, 0xfd, P0 ;  /* 0x000000fd1100780c */ /* 0x000fda0000704470 */
[----:B------:R-:W-:Y:S01]  /*1b50*/  @!P0 IMAD.MOV.U32 R16, RZ, RZ, RZ ;  /* 0x000000ffff108224 */ /* 0x000fe200078e00ff */
[----:B------:R-:W-:Y:S06]  /*1b60*/  @!P0 BRA `(.L_x_11) ;  /* 0x00000000005c8947 */ /* 0x000fec0003800000 */
[----:B------:R-:W-:Y:S02]  /*1b70*/  FSETP.GTU.FTZ.AND P0, PT, |R0|, +INF , PT ;  /* 0x7f8000000000780b */ /* 0x000fe40003f1c200 */
[----:B------:R-:W-:-:S04]  /*1b80*/  FSETP.GTU.FTZ.AND P1, PT, |R3|, +INF , PT ;  /* 0x7f8000000300780b */ /* 0x000fc80003f3c200 */
[----:B------:R-:W-:-:S13]  /*1b90*/  PLOP3.LUT P0, PT, P0, P1, PT, 0xf8, 0x8f ;  /* 0x00000000008f781c */ /* 0x000fda0000703f70 */
[----:B------:R-:W-:Y:S05]  /*1ba0*/  @P0 BRA `(.L_x_12) ;  /* 0x00000004004c0947 */ /* 0x000fea0003800000 */
[----:B------:R-:W-:-:S13]  /*1bb0*/  LOP3.LUT P0, RZ, R3, 0x7fffffff, R0, 0xc8, !PT ;  /* 0x7fffffff03ff7812 */ /* 0x000fda000780c800 */
[----:B------:R-:W-:Y:S05]  /*1bc0*/  @!P0 BRA `(.L_x_13) ;  /* 0x00000004003c8947 */ /* 0x000fea0003800000 */
[C---:B------:R-:W-:Y:S02]  /*1bd0*/  FSETP.NEU.FTZ.AND P0, PT, |R0|.reuse, +INF , PT ;  /* 0x7f8000000000780b */ /* 0x040fe40003f1d200 */
[----:B------:R-:W-:Y:S02]  /*1be0*/  FSETP.NEU.FTZ.AND P2, PT, |R3|, +INF , PT ;  /* 0x7f8000000300780b */ /* 0x000fe40003f5d200 */
[----:B------:R-:W-:-:S11]  /*1bf0*/  FSETP.NEU.FTZ.AND P1, PT, |R0|, +INF , PT ;  /* 0x7f8000000000780b */ /* 0x000fd60003f3d200 */
[----:B------:R-:W-:Y:S05]  /*1c00*/  @!P2 BRA !P0, `(.L_x_13) ;  /* 0x00000004002ca947 */ /* 0x000fea0004000000 */
[----:B------:R-:W-:-:S04]  /*1c10*/  LOP3.LUT P0, RZ, R0, 0x7fffffff, RZ, 0xc0, !PT ;  /* 0x7fffffff00ff7812 */ /* 0x000fc8000780c0ff */
[----:B------:R-:W-:-:S13]  /*1c20*/  PLOP3.LUT P0, PT, P2, P0, PT, 0x2f, 0xf2 ;  /* 0x0000000000f2781c */ /* 0x000fda0001700577 */
[----:B------:R-:W-:Y:S05]  /*1c30*/  @P0 BRA `(.L_x_14) ;  /* 0x0000000400180947 */ /* 0x000fea0003800000 */
[----:B------:R-:W-:-:S04]  /*1c40*/  LOP3.LUT P0, RZ, R3, 0x7fffffff, RZ, 0xc0, !PT ;  /* 0x7fffffff03ff7812 */ /* 0x000fc8000780c0ff */
[----:B------:R-:W-:-:S13]  /*1c50*/  PLOP3.LUT P0, PT, P1, P0, PT, 0x2f, 0xf2 ;  /* 0x0000000000f2781c */ /* 0x000fda0000f00577 */
[----:B------:R-:W-:Y:S05]  /*1c60*/  @P0 BRA `(.L_x_15) ;  /* 0x0000000400000947 */ /* 0x000fea0003800000 */
[----:B------:R-:W-:Y:S02]  /*1c70*/  ISETP.GE.AND P0, PT, R17, RZ, PT ;  /* 0x000000ff1100720c */ /* 0x000fe40003f06270 */
[----:B------:R-:W-:-:S11]  /*1c80*/  ISETP.GE.AND P1, PT, R18, RZ, PT ;  /* 0x000000ff1200720c */ /* 0x000fd60003f26270 */
[----:B------:R-:W-:Y:S01]  /*1c90*/  @P0 MOV R16, RZ ;  /* 0x000000ff00100202 */ /* 0x000fe20000000f00 */
[----:B------:R-:W-:Y:S02]  /*1ca0*/  @!P0 IMAD.MOV.U32 R16, RZ, RZ, -0x40 ;  /* 0xffffffc0ff108424 */ /* 0x000fe400078e00ff */
[----:B------:R-:W-:Y:S01]  /*1cb0*/  @!P0 FFMA R0, R0, 1.84467440737095516160e+19, RZ ;  /* 0x5f80000000008823 */ /* 0x000fe200000000ff */
[----:B------:R-:W-:Y:S02]  /*1cc0*/  @!P1 FFMA R3, R3, 1.84467440737095516160e+19, RZ ;  /* 0x5f80000003039823 */ /* 0x000fe400000000ff */
[----:B------:R-:W-:-:S07]  /*1cd0*/  @!P1 IADD3 R16, PT, PT, R16, 0x40, RZ ;  /* 0x0000004010109810 */ /* 0x000fce0007ffe0ff */
.L_x_11:
[----:B------:R-:W-:Y:S01]  /*1ce0*/  LEA R18, R22, 0xc0800000, 0x17 ;  /* 0xc080000016127811 */ /* 0x000fe200078eb8ff */
[----:B------:R-:W-:Y:S04]  /*1cf0*/  BSSY.RECONVERGENT B2, `(.L_x_16) ;  /* 0x0000036000027945 */ /* 0x000fe80003800200 */
[----:B------:R-:W-:Y:S01]  /*1d00*/  IMAD.IADD R18, R3, 0x1, -R18 ;  /* 0x0000000103127824 */ /* 0x000fe200078e0a12 */
[----:B------:R-:W-:-:S03]  /*1d10*/  IADD3 R3, PT, PT, R20, -0x7f, RZ ;  /* 0xffffff8114037810 */ /* 0x000fc60007ffe0ff */
[----:B------:R-:W0:Y:S01]  /*1d20*/  MUFU.RCP R17, R18 ;  /* 0x0000001200117308 */ /* 0x000e220000001000 */
[----:B------:R-:W-:Y:S01]  /*1d30*/  FADD.FTZ R19, -R18, -RZ ;  /* 0x800000ff12137221 */ /* 0x000fe20000010100 */
[----:B------:R-:W-:-:S03]  /*1d40*/  IMAD R0, R3, -0x800000, R0 ;  /* 0xff80000003007824 */ /* 0x000fc600078e0200 */
[----:B0-----:R-:W-:-:S04]  /*1d50*/  FFMA R20, R17, R19, 1 ;  /* 0x3f80000011147423 */ /* 0x001fc80000000013 */
[----:B------:R-:W-:-:S04]  /*1d60*/  FFMA R24, R17, R20, R17 ;  /* 0x0000001411187223 */ /* 0x000fc80000000011 */
[----:B------:R-:W-:-:S04]  /*1d70*/  FFMA R17, R0, R24, RZ ;  /* 0x0000001800117223 */ /* 0x000fc800000000ff */
[----:B------:R-:W-:-:S04]  /*1d80*/  FFMA R20, R19, R17, R0 ;  /* 0x0000001113147223 */ /* 0x000fc80000000000 */
[----:B------:R-:W-:Y:S01]  /*1d90*/  FFMA R21, R24, R20, R17 ;  /* 0x0000001418157223 */ /* 0x000fe20000000011 */
[----:B------:R-:W-:-:S03]  /*1da0*/  IADD3 R17, PT, PT, R3, 0x7f, -R22 ;  /* 0x0000007f03117810 */ /* 0x000fc60007ffe816 */
[----:B------:R-:W-:Y:S02]  /*1db0*/  FFMA R20, R19, R21, R0 ;  /* 0x0000001513147223 */ /* 0x000fe40000000000 */
[----:B------:R-:W-:Y:S02]  /*1dc0*/  IMAD.IADD R17, R17, 0x1, R16 ;  /* 0x0000000111117824 */ /* 0x000fe400078e0210 */
[----:B------:R-:W-:-:S05]  /*1dd0*/  FFMA R0, R24, R20, R21 ;  /* 0x0000001418007223 */ /* 0x000fca0000000015 */
[----:B------:R-:W-:-:S04]  /*1de0*/  SHF.R.U32.HI R3, RZ, 0x17, R0 ;  /* 0x00000017ff037819 */ /* 0x000fc80000011600 */
[----:B------:R-:W-:-:S04]  /*1df0*/  LOP3.LUT R3, R3, 0xff, RZ, 0xc0, !PT ;  /* 0x000000ff03037812 */ /* 0x000fc800078ec0ff */
[----:B------:R-:W-:-:S05]  /*1e00*/  IADD3 R19, PT, PT, R3, R17, RZ ;  /* 0x0000001103137210 */ /* 0x000fca0007ffe0ff */
[----:B------:R-:W-:-:S05]  /*1e10*/  VIADD R3, R19, 0xffffffff ;  /* 0xffffffff13037836 */ /* 0x000fca0000000000 */
[----:B------:R-:W-:-:S13]  /*1e20*/  ISETP.GE.U32.AND P0, PT, R3, 0xfe, PT ;  /* 0x000000fe0300780c */ /* 0x000fda0003f06070 */
[----:B------:R-:W-:Y:S05]  /*1e30*/  @!P0 BRA `(.L_x_17) ;  /* 0x0000000000808947 */ /* 0x000fea0003800000 */
[----:B------:R-:W-:-:S13]  /*1e40*/  ISETP.GT.AND P0, PT, R19, 0xfe, PT ;  /* 0x000000fe1300780c */ /* 0x000fda0003f04270 */
[----:B------:R-:W-:Y:S05]  /*1e50*/  @P0 BRA `(.L_x_18) ;  /* 0x00000000006c0947 */ /* 0x000fea0003800000 */
[----:B------:R-:W-:-:S13]  /*1e60*/  ISETP.GE.AND P0, PT, R19, 0x1, PT ;  /* 0x000000011300780c */ /* 0x000fda0003f06270 */
[----:B------:R-:W-:Y:S05]  /*1e70*/  @P0 BRA `(.L_x_19) ;  /* 0x0000000000740947 */ /* 0x000fea0003800000 */
[----:B------:R-:W-:Y:S02]  /*1e80*/  ISETP.GE.AND P0, PT, R19, -0x18, PT ;  /* 0xffffffe81300780c */ /* 0x000fe40003f06270 */
[----:B------:R-:W-:-:S11]  /*1e90*/  LOP3.LUT R0, R0, 0x80000000, RZ, 0xc0, !PT ;  /* 0x8000000000007812 */ /* 0x000fd600078ec0ff */
[----:B------:R-:W-:Y:S05]  /*1ea0*/  @!P0 BRA `(.L_x_19) ;  /* 0x0000000000688947 */ /* 0x000fea0003800000 */
[CCC-:B------:R-:W-:Y:S01]  /*1eb0*/  FFMA.RZ R3, R24.reuse, R20.reuse, R21.reuse ;  /* 0x0000001418037223 */ /* 0x1c0fe2000000c015 */
[C---:B------:R-:W-:Y:S01]  /*1ec0*/  IADD3 R18, PT, PT, R19.reuse, 0x20, RZ ;  /* 0x0000002013127810 */ /* 0x040fe20007ffe0ff */
[CCC-:B------:R-:W-:Y:S01]  /*1ed0*/  FFMA.RM R16, R24.reuse, R20.reuse, R21.reuse ;  /* 0x0000001418107223 */ /* 0x1c0fe20000004015 */
[----:B------:R-:W-:Y:S02]  /*1ee0*/  ISETP.NE.AND P2, PT, R19, RZ, PT ;  /* 0x000000ff1300720c */ /* 0x000fe40003f45270 */
[----:B------:R-:W-:Y:S01]  /*1ef0*/  LOP3.LUT R17, R3, 0x7fffff, RZ, 0xc0, !PT ;  /* 0x007fffff03117812 */ /* 0x000fe200078ec0ff */
[----:B------:R-:W-:Y:S01]  /*1f00*/  FFMA.RP R3, R24, R20, R21 ;  /* 0x0000001418037223 */ /* 0x000fe20000008015 */
[----:B------:R-:W-:Y:S01]  /*1f10*/  ISETP.NE.AND P1, PT, R19, RZ, PT ;  /* 0x000000ff1300720c */ /* 0x000fe20003f25270 */
[----:B------:R-:W-:Y:S01]  /*1f20*/  IMAD.MOV R19, RZ, RZ, -R19 ;  /* 0x000000ffff137224 */ /* 0x000fe200078e0a13 */
[----:B------:R-:W-:Y:S02]  /*1f30*/  LOP3.LUT R17, R17, 0x800000, RZ, 0xfc, !PT ;  /* 0x0080000011117812 */ /* 0x000fe400078efcff */
[----:B------:R-:W-:-:S02]  /*1f40*/  FSETP.NEU.FTZ.AND P0, PT, R3, R16, PT ;  /* 0x000000100300720b */ /* 0x000fc40003f1d000 */
[----:B------:R-:W-:Y:S02]  /*1f50*/  SHF.L.U32 R18, R17, R18, RZ ;  /* 0x0000001211127219 */ /* 0x000fe400000006ff */
[----:B------:R-:W-:Y:S02]  /*1f60*/  SEL R16, R19, RZ, P2 ;  /* 0x000000ff13107207 */ /* 0x000fe40001000000 */
[----:B------:R-:W-:Y:S02]  /*1f70*/  ISETP.NE.AND P1, PT, R18, RZ, P1 ;  /* 0x000000ff1200720c */ /* 0x000fe40000f25270 */
[----:B------:R-:W-:Y:S02]  /*1f80*/  SHF.R.U32.HI R16, RZ, R16, R17 ;  /* 0x00000010ff107219 */ /* 0x000fe40000011611 */
[----:B------:R-:W-:Y:S02]  /*1f90*/  PLOP3.LUT P0, PT, P0, P1, PT, 0xf8, 0x8f ;  /* 0x00000000008f781c */ /* 0x000fe40000703f70 */
[----:B------:R-:W-:-:S02]  /*1fa0*/  SHF.R.U32.HI R18, RZ, 0x1, R16 ;  /* 0x00000001ff127819 */ /* 0x000fc40000011610 */
[----:B------:R-:W-:-:S04]  /*1fb0*/  SEL R3, RZ, 0x1, !P0 ;  /* 0x00000001ff037807 */ /* 0x000fc80004000000 */
[----:B------:R-:W-:-:S04]  /*1fc0*/  LOP3.LUT R3, R3, 0x1, R18, 0xf8, !PT ;  /* 0x0000000103037812 */ /* 0x000fc800078ef812 */
[----:B------:R-:W-:-:S04]  /*1fd0*/  LOP3.LUT R3, R3, R16, RZ, 0xc0, !PT ;  /* 0x0000001003037212 */ /* 0x000fc800078ec0ff */
[----:B------:R-:W-:-:S04]  /*1fe0*/  IADD3 R3, PT, PT, R18, R3, RZ ;  /* 0x0000000312037210 */ /* 0x000fc80007ffe0ff */
[----:B------:R-:W-:Y:S01]  /*1ff0*/  LOP3.LUT R0, R3, R0, RZ, 0xfc, !PT ;  /* 0x0000000003007212 */ /* 0x000fe200078efcff */
[----:B------:R-:W-:Y:S06]  /*2000*/  BRA `(.L_x_19) ;  /* 0x0000000000107947 */ /* 0x000fec0003800000 */
.L_x_18:
[----:B------:R-:W-:-:S04]  /*2010*/  LOP3.LUT R0, R0, 0x80000000, RZ, 0xc0, !PT ;  /* 0x8000000000007812 */ /* 0x000fc800078ec0ff */
[----:B------:R-:W-:Y:S01]  /*2020*/  LOP3.LUT R0, R0, 0x7f800000, RZ, 0xfc, !PT ;  /* 0x7f80000000007812 */ /* 0x000fe200078efcff */
[----:B------:R-:W-:Y:S06]  /*2030*/  BRA `(.L_x_19) ;  /* 0x0000000000047947 */ /* 0x000fec0003800000 */
.L_x_17:
[----:B------:R-:W-:-:S07]  /*2040*/  IMAD R0, R17, 0x800000, R0 ;  /* 0x0080000011007824 */ /* 0x000fce00078e0200 */
.L_x_19:
[----:B------:R-:W-:Y:S05]  /*2050*/  BSYNC.RECONVERGENT B2 ;  /* 0x0000000000027941 */ /* 0x000fea0003800200 */
.L_x_16:
[----:B------:R-:W-:Y:S05]  /*2060*/  BRA `(.L_x_20) ;  /* 0x0000000000207947 */ /* 0x000fea0003800000 */
.L_x_15:
[----:B------:R-:W-:-:S04]  /*2070*/  LOP3.LUT R0, R3, 0x80000000, R0, 0x48, !PT ;  /* 0x8000000003007812 */ /* 0x000fc800078e4800 */
[----:B------:R-:W-:Y:S01]  /*2080*/  LOP3.LUT R0, R0, 0x7f800000, RZ, 0xfc, !PT ;  /* 0x7f80000000007812 */ /* 0x000fe200078efcff */
[----:B------:R-:W-:Y:S06]  /*2090*/  BRA `(.L_x_20) ;  /* 0x0000000000147947 */ /* 0x000fec0003800000 */
.L_x_14:
[----:B------:R-:W-:Y:S01]  /*20a0*/  LOP3.LUT R0, R3, 0x80000000, R0, 0x48, !PT ;  /* 0x8000000003007812 */ /* 0x000fe200078e4800 */
[----:B------:R-:W-:Y:S06]  /*20b0*/  BRA `(.L_x_20) ;  /* 0x00000000000c7947 */ /* 0x000fec0003800000 */
.L_x_13:
[----:B------:R-:W0:Y:S01]  /*20c0*/  MUFU.RSQ R0, -QNAN ;  /* 0xffc0000000007908 */ /* 0x000e220000001400 */
[----:B------:R-:W-:Y:S05]  /*20d0*/  BRA `(.L_x_20) ;  /* 0x0000000000047947 */ /* 0x000fea0003800000 */
.L_x_12:
[----:B------:R-:W-:-:S07]  /*20e0*/  FADD.FTZ R0, R0, R3 ;  /* 0x0000000300007221 */ /* 0x000fce0000010000 */
.L_x_20:
[----:B------:R-:W-:Y:S05]  /*20f0*/  BSYNC.RECONVERGENT B1 ;  /* 0x0000000000017941 */ /* 0x000fea0003800200 */
.L_x_10:
[----:B------:R-:W-:Y:S01]  /*2100*/  MOV R16, R10 ;  /* 0x0000000a00107202 */ /* 0x000fe20000000f00 */
[----:B------:R-:W-:-:S04]  /*2110*/  IMAD.MOV.U32 R17, RZ, RZ, 0x0 ;  /* 0x00000000ff117424 */ /* 0x000fc800078e00ff */
[----:B0-----:R-:W-:Y:S05]  /*2120*/  RET.REL.NODEC R16 `(_Z15gpuYoloLayer_ncPKfPiPfS2_S1_fjjjjjjfS0_) ;  /* 0xffffffdc10b47950 */ /* 0x001fea0003c3ffff */
.L_x_21:
[----:B------:R-:W-:-:S00]  /*2130*/  BRA `(.L_x_21) ;  /* 0xfffffffc00fc7947 */ /* 0x000fc0000383ffff */
[----:B------:R-:W-:-:S00]  /*2140*/  NOP ;  /* 0x0000000000007918 */ /* 0x000fc00000000000 */
        /* <DEDUP_REMOVED lines=11> */
.L_x_22:


//--------------------- .nv.shared.reserved.0     --------------------------
	.section	.nv.shared.reserved.0,"aw",@nobits
	.weak		__nv_reservedSMEM_offset_0_alias
	.size		__nv_reservedSMEM_offset_0_alias, 0, 64
	.other		__nv_reservedSMEM_offset_0_alias,@"STO_CUDA_RESERVED_SHARED STV_DEFAULT"
__nv_reservedSMEM_offset_0_alias:
	.zero		0
	.zero		64


//--------------------- .nv.constant0._Z15gpuYoloLayer_ncPKfPiPfS2_S1_fjjjjjjfS0_ --------------------------
	.section	.nv.constant0._Z15gpuYoloLayer_ncPKfPiPfS2_S1_fjjjjjjfS0_,"a",@progbits
	.sectionflags	@""
	.align	4
.nv.constant0._Z15gpuYoloLayer_ncPKfPiPfS2_S1_fjjjjjjfS0_:
	.zero		976


//--------------------- SYMBOLS --------------------------

	.type		.nv.reservedSmem.offset0,@object
	.size		.nv.reservedSmem.offset0,0x4
